//
// Generated by NVIDIA NVVM Compiler
//
// Compiler Build ID: CL-36424714
// Cuda compilation tools, release 13.0, V13.0.88
// Based on NVVM 20.0.0
//

.version 9.0
.target sm_100
.address_size 64

	// .globl	_Z7mov_upKPiii
.extern .func  (.param .b64 func_retval0) malloc
(
	.param .b64 malloc_param_0
)
;

.visible .entry _Z7mov_upKPiii(
	.param .u64 .ptr .align 1 _Z7mov_upKPiii_param_0,
	.param .u32 _Z7mov_upKPiii_param_1,
	.param .u32 _Z7mov_upKPiii_param_2
)
{
	.reg .pred 	%p<58>;
	.reg .b32 	%r<227>;
	.reg .b64 	%rd<137>;

	ld.param.u64 	%rd35, [_Z7mov_upKPiii_param_0];
	ld.param.u32 	%r128, [_Z7mov_upKPiii_param_1];
	ld.param.u32 	%r129, [_Z7mov_upKPiii_param_2];
	cvta.to.global.u64 	%rd1, %rd35;
	mov.u32 	%r1, %tid.x;
	mul.wide.s32 	%rd2, %r128, 4;
	cvt.s64.s32 	%rd36, %r129;
	mul.lo.s64 	%rd3, %rd2, %rd36;
	{ // callseq 0, 0
	.param .b64 param0;
	st.param.b64 	[param0], %rd3;
	.param .b64 retval0;
	call.uni (retval0), 
	malloc, 
	(
	param0
	);
	ld.param.b64 	%rd37, [retval0];
	} // callseq 0
	mul.lo.s32 	%r2, %r129, %r128;
	setp.lt.s32 	%p1, %r2, 1;
	@%p1 bra 	$L__BB0_13;
	and.b32  	%r3, %r2, 15;
	setp.lt.u32 	%p2, %r2, 16;
	mov.b32 	%r184, 0;
	@%p2 bra 	$L__BB0_4;
	and.b32  	%r184, %r2, 2147483632;
	neg.s32 	%r182, %r184;
	add.s64 	%rd131, %rd37, 32;
$L__BB0_3:
	.pragma "nounroll";
	mov.b32 	%r131, 0;
	st.u32 	[%rd131+-32], %r131;
	st.u32 	[%rd131+-28], %r131;
	st.u32 	[%rd131+-24], %r131;
	st.u32 	[%rd131+-20], %r131;
	st.u32 	[%rd131+-16], %r131;
	st.u32 	[%rd131+-12], %r131;
	st.u32 	[%rd131+-8], %r131;
	st.u32 	[%rd131+-4], %r131;
	st.u32 	[%rd131], %r131;
	st.u32 	[%rd131+4], %r131;
	st.u32 	[%rd131+8], %r131;
	st.u32 	[%rd131+12], %r131;
	st.u32 	[%rd131+16], %r131;
	st.u32 	[%rd131+20], %r131;
	st.u32 	[%rd131+24], %r131;
	st.u32 	[%rd131+28], %r131;
	add.s32 	%r182, %r182, 16;
	add.s64 	%rd131, %rd131, 64;
	setp.ne.s32 	%p3, %r182, 0;
	@%p3 bra 	$L__BB0_3;
$L__BB0_4:
	setp.eq.s32 	%p4, %r3, 0;
	@%p4 bra 	$L__BB0_13;
	and.b32  	%r9, %r2, 7;
	setp.lt.u32 	%p5, %r3, 8;
	@%p5 bra 	$L__BB0_7;
	mul.wide.u32 	%rd38, %r184, 4;
	add.s64 	%rd39, %rd37, %rd38;
	mov.b32 	%r132, 0;
	st.u32 	[%rd39], %r132;
	st.u32 	[%rd39+4], %r132;
	st.u32 	[%rd39+8], %r132;
	st.u32 	[%rd39+12], %r132;
	st.u32 	[%rd39+16], %r132;
	st.u32 	[%rd39+20], %r132;
	st.u32 	[%rd39+24], %r132;
	st.u32 	[%rd39+28], %r132;
	add.s32 	%r184, %r184, 8;
$L__BB0_7:
	setp.eq.s32 	%p6, %r9, 0;
	@%p6 bra 	$L__BB0_13;
	and.b32  	%r12, %r2, 3;
	setp.lt.u32 	%p7, %r9, 4;
	@%p7 bra 	$L__BB0_10;
	mul.wide.u32 	%rd40, %r184, 4;
	add.s64 	%rd41, %rd37, %rd40;
	mov.b32 	%r133, 0;
	st.u32 	[%rd41], %r133;
	st.u32 	[%rd41+4], %r133;
	st.u32 	[%rd41+8], %r133;
	st.u32 	[%rd41+12], %r133;
	add.s32 	%r184, %r184, 4;
$L__BB0_10:
	setp.eq.s32 	%p8, %r12, 0;
	@%p8 bra 	$L__BB0_13;
	mul.wide.u32 	%rd42, %r184, 4;
	add.s64 	%rd132, %rd37, %rd42;
	neg.s32 	%r186, %r12;
$L__BB0_12:
	.pragma "nounroll";
	mov.b32 	%r134, 0;
	st.u32 	[%rd132], %r134;
	add.s64 	%rd132, %rd132, 4;
	add.s32 	%r186, %r186, 1;
	setp.ne.s32 	%p9, %r186, 0;
	@%p9 bra 	$L__BB0_12;
$L__BB0_13:
	setp.lt.s32 	%p10, %r2, 1;
	{ // callseq 1, 0
	.param .b64 param0;
	st.param.b64 	[param0], %rd3;
	.param .b64 retval0;
	call.uni (retval0), 
	malloc, 
	(
	param0
	);
	ld.param.b64 	%rd43, [retval0];
	} // callseq 1
	@%p10 bra 	$L__BB0_26;
	and.b32  	%r18, %r2, 15;
	setp.lt.u32 	%p11, %r2, 16;
	mov.b32 	%r187, 0;
	@%p11 bra 	$L__BB0_17;
	and.b32  	%r187, %r2, 2147483632;
	neg.s32 	%r191, %r187;
	add.s64 	%rd134, %rd43, 32;
$L__BB0_16:
	.pragma "nounroll";
	mov.b32 	%r136, 0;
	st.u32 	[%rd134+-32], %r136;
	st.u32 	[%rd134+-28], %r136;
	st.u32 	[%rd134+-24], %r136;
	st.u32 	[%rd134+-20], %r136;
	st.u32 	[%rd134+-16], %r136;
	st.u32 	[%rd134+-12], %r136;
	st.u32 	[%rd134+-8], %r136;
	st.u32 	[%rd134+-4], %r136;
	st.u32 	[%rd134], %r136;
	st.u32 	[%rd134+4], %r136;
	st.u32 	[%rd134+8], %r136;
	st.u32 	[%rd134+12], %r136;
	st.u32 	[%rd134+16], %r136;
	st.u32 	[%rd134+20], %r136;
	st.u32 	[%rd134+24], %r136;
	st.u32 	[%rd134+28], %r136;
	add.s32 	%r191, %r191, 16;
	add.s64 	%rd134, %rd134, 64;
	setp.eq.s32 	%p12, %r191, 0;
	@%p12 bra 	$L__BB0_17;
	bra.uni 	$L__BB0_16;
$L__BB0_17:
	setp.eq.s32 	%p13, %r18, 0;
	@%p13 bra 	$L__BB0_26;
	and.b32  	%r22, %r2, 7;
	setp.lt.u32 	%p14, %r18, 8;
	@%p14 bra 	$L__BB0_20;
	mul.wide.u32 	%rd44, %r187, 4;
	add.s64 	%rd45, %rd43, %rd44;
	mov.b32 	%r137, 0;
	st.u32 	[%rd45], %r137;
	st.u32 	[%rd45+4], %r137;
	st.u32 	[%rd45+8], %r137;
	st.u32 	[%rd45+12], %r137;
	st.u32 	[%rd45+16], %r137;
	st.u32 	[%rd45+20], %r137;
	st.u32 	[%rd45+24], %r137;
	st.u32 	[%rd45+28], %r137;
	add.s32 	%r187, %r187, 8;
$L__BB0_20:
	setp.eq.s32 	%p15, %r22, 0;
	@%p15 bra 	$L__BB0_26;
	and.b32  	%r25, %r2, 3;
	setp.lt.u32 	%p16, %r22, 4;
	@%p16 bra 	$L__BB0_23;
	mul.wide.u32 	%rd46, %r187, 4;
	add.s64 	%rd47, %rd43, %rd46;
	mov.b32 	%r138, 0;
	st.u32 	[%rd47], %r138;
	st.u32 	[%rd47+4], %r138;
	st.u32 	[%rd47+8], %r138;
	st.u32 	[%rd47+12], %r138;
	add.s32 	%r187, %r187, 4;
$L__BB0_23:
	setp.eq.s32 	%p17, %r25, 0;
	@%p17 bra 	$L__BB0_26;
	mul.wide.u32 	%rd48, %r187, 4;
	add.s64 	%rd133, %rd43, %rd48;
	neg.s32 	%r190, %r25;
$L__BB0_25:
	.pragma "nounroll";
	mov.b32 	%r139, 0;
	st.u32 	[%rd133], %r139;
	add.s64 	%rd133, %rd133, 4;
	add.s32 	%r190, %r190, 1;
	setp.ne.s32 	%p18, %r190, 0;
	@%p18 bra 	$L__BB0_25;
$L__BB0_26:
	setp.lt.s32 	%p19, %r129, 1;
	@%p19 bra 	$L__BB0_89;
	and.b32  	%r31, %r129, 7;
	setp.lt.u32 	%p20, %r129, 8;
	mov.b32 	%r192, 0;
	mov.u32 	%r207, %r192;
	@%p20 bra 	$L__BB0_46;
	and.b32  	%r192, %r129, 2147483640;
	neg.s32 	%r205, %r192;
	shl.b32 	%r34, %r128, 3;
	mov.b32 	%r207, 0;
	mov.u32 	%r204, %r1;
$L__BB0_29:
	.pragma "nounroll";
	mul.wide.s32 	%rd49, %r204, 4;
	add.s64 	%rd22, %rd1, %rd49;
	ld.global.u32 	%r68, [%rd22];
	setp.eq.s32 	%p21, %r68, 0;
	@%p21 bra 	$L__BB0_31;
	mul.wide.s32 	%rd50, %r207, 4;
	add.s64 	%rd51, %rd37, %rd50;
	st.u32 	[%rd51], %r68;
	add.s32 	%r207, %r207, 1;
$L__BB0_31:
	add.s64 	%rd23, %rd22, %rd2;
	ld.global.u32 	%r71, [%rd23];
	setp.eq.s32 	%p22, %r71, 0;
	@%p22 bra 	$L__BB0_33;
	mul.wide.s32 	%rd52, %r207, 4;
	add.s64 	%rd53, %rd37, %rd52;
	st.u32 	[%rd53], %r71;
	add.s32 	%r207, %r207, 1;
$L__BB0_33:
	add.s64 	%rd24, %rd23, %rd2;
	ld.global.u32 	%r74, [%rd24];
	setp.eq.s32 	%p23, %r74, 0;
	@%p23 bra 	$L__BB0_35;
	mul.wide.s32 	%rd54, %r207, 4;
	add.s64 	%rd55, %rd37, %rd54;
	st.u32 	[%rd55], %r74;
	add.s32 	%r207, %r207, 1;
$L__BB0_35:
	add.s64 	%rd25, %rd24, %rd2;
	ld.global.u32 	%r77, [%rd25];
	setp.eq.s32 	%p24, %r77, 0;
	@%p24 bra 	$L__BB0_37;
	mul.wide.s32 	%rd56, %r207, 4;
	add.s64 	%rd57, %rd37, %rd56;
	st.u32 	[%rd57], %r77;
	add.s32 	%r207, %r207, 1;
$L__BB0_37:
	add.s64 	%rd26, %rd25, %rd2;
	ld.global.u32 	%r80, [%rd26];
	setp.eq.s32 	%p25, %r80, 0;
	@%p25 bra 	$L__BB0_39;
	mul.wide.s32 	%rd58, %r207, 4;
	add.s64 	%rd59, %rd37, %rd58;
	st.u32 	[%rd59], %r80;
	add.s32 	%r207, %r207, 1;
$L__BB0_39:
	add.s64 	%rd27, %rd26, %rd2;
	ld.global.u32 	%r83, [%rd27];
	setp.eq.s32 	%p26, %r83, 0;
	@%p26 bra 	$L__BB0_41;
	mul.wide.s32 	%rd60, %r207, 4;
	add.s64 	%rd61, %rd37, %rd60;
	st.u32 	[%rd61], %r83;
	add.s32 	%r207, %r207, 1;
$L__BB0_41:
	add.s64 	%rd28, %rd27, %rd2;
	ld.global.u32 	%r86, [%rd28];
	setp.eq.s32 	%p27, %r86, 0;
	@%p27 bra 	$L__BB0_43;
	mul.wide.s32 	%rd62, %r207, 4;
	add.s64 	%rd63, %rd37, %rd62;
	st.u32 	[%rd63], %r86;
	add.s32 	%r207, %r207, 1;
$L__BB0_43:
	add.s64 	%rd64, %rd28, %rd2;
	ld.global.u32 	%r89, [%rd64];
	setp.eq.s32 	%p28, %r89, 0;
	@%p28 bra 	$L__BB0_45;
	mul.wide.s32 	%rd65, %r207, 4;
	add.s64 	%rd66, %rd37, %rd65;
	st.u32 	[%rd66], %r89;
	add.s32 	%r207, %r207, 1;
$L__BB0_45:
	add.s32 	%r205, %r205, 8;
	add.s32 	%r204, %r204, %r34;
	setp.eq.s32 	%p29, %r205, 0;
	@%p29 bra 	$L__BB0_46;
	bra.uni 	$L__BB0_29;
$L__BB0_46:
	setp.eq.s32 	%p30, %r31, 0;
	@%p30 bra 	$L__BB0_67;
	and.b32  	%r39, %r129, 3;
	setp.lt.u32 	%p31, %r31, 4;
	@%p31 bra 	$L__BB0_57;
	mad.lo.s32 	%r142, %r192, %r128, %r1;
	mul.wide.s32 	%rd67, %r142, 4;
	add.s64 	%rd18, %rd1, %rd67;
	ld.global.u32 	%r40, [%rd18];
	setp.eq.s32 	%p32, %r40, 0;
	@%p32 bra 	$L__BB0_50;
	mul.wide.s32 	%rd68, %r207, 4;
	add.s64 	%rd69, %rd37, %rd68;
	st.u32 	[%rd69], %r40;
	add.s32 	%r207, %r207, 1;
$L__BB0_50:
	add.s64 	%rd19, %rd18, %rd2;
	ld.global.u32 	%r43, [%rd19];
	setp.eq.s32 	%p33, %r43, 0;
	@%p33 bra 	$L__BB0_52;
	mul.wide.s32 	%rd70, %r207, 4;
	add.s64 	%rd71, %rd37, %rd70;
	st.u32 	[%rd71], %r43;
	add.s32 	%r207, %r207, 1;
$L__BB0_52:
	add.s64 	%rd20, %rd19, %rd2;
	ld.global.u32 	%r46, [%rd20];
	setp.eq.s32 	%p34, %r46, 0;
	@%p34 bra 	$L__BB0_54;
	mul.wide.s32 	%rd72, %r207, 4;
	add.s64 	%rd73, %rd37, %rd72;
	st.u32 	[%rd73], %r46;
	add.s32 	%r207, %r207, 1;
$L__BB0_54:
	add.s64 	%rd74, %rd20, %rd2;
	ld.global.u32 	%r49, [%rd74];
	setp.eq.s32 	%p35, %r49, 0;
	@%p35 bra 	$L__BB0_56;
	mul.wide.s32 	%rd75, %r207, 4;
	add.s64 	%rd76, %rd37, %rd75;
	st.u32 	[%rd76], %r49;
	add.s32 	%r207, %r207, 1;
$L__BB0_56:
	add.s32 	%r192, %r192, 4;
$L__BB0_57:
	setp.eq.s32 	%p36, %r39, 0;
	@%p36 bra 	$L__BB0_67;
	setp.eq.s32 	%p37, %r39, 1;
	@%p37 bra 	$L__BB0_64;
	mad.lo.s32 	%r143, %r192, %r128, %r1;
	mul.wide.s32 	%rd77, %r143, 4;
	add.s64 	%rd21, %rd1, %rd77;
	ld.global.u32 	%r55, [%rd21];
	setp.eq.s32 	%p38, %r55, 0;
	@%p38 bra 	$L__BB0_61;
	mul.wide.s32 	%rd78, %r207, 4;
	add.s64 	%rd79, %rd37, %rd78;
	st.u32 	[%rd79], %r55;
	add.s32 	%r207, %r207, 1;
$L__BB0_61:
	add.s64 	%rd80, %rd21, %rd2;
	ld.global.u32 	%r58, [%rd80];
	setp.eq.s32 	%p39, %r58, 0;
	@%p39 bra 	$L__BB0_63;
	mul.wide.s32 	%rd81, %r207, 4;
	add.s64 	%rd82, %rd37, %rd81;
	st.u32 	[%rd82], %r58;
	add.s32 	%r207, %r207, 1;
$L__BB0_63:
	add.s32 	%r192, %r192, 2;
$L__BB0_64:
	and.b32  	%r144, %r129, 1;
	setp.eq.b32 	%p40, %r144, 1;
	not.pred 	%p41, %p40;
	@%p41 bra 	$L__BB0_67;
	mad.lo.s32 	%r145, %r192, %r128, %r1;
	mul.wide.s32 	%rd83, %r145, 4;
	add.s64 	%rd84, %rd1, %rd83;
	ld.global.u32 	%r64, [%rd84];
	setp.eq.s32 	%p42, %r64, 0;
	@%p42 bra 	$L__BB0_67;
	mul.wide.s32 	%rd85, %r207, 4;
	add.s64 	%rd86, %rd37, %rd85;
	st.u32 	[%rd86], %r64;
$L__BB0_67:
	mov.b32 	%r215, 0;
	mov.u32 	%r216, %r215;
$L__BB0_68:
	mul.wide.s32 	%rd87, %r215, 4;
	add.s64 	%rd88, %rd37, %rd87;
	ld.u32 	%r97, [%rd88];
	ld.u32 	%r147, [%rd88+4];
	setp.ne.s32 	%p43, %r97, %r147;
	@%p43 bra 	$L__BB0_90;
	add.s32 	%r215, %r215, 1;
	shl.b32 	%r148, %r97, 1;
	mul.wide.u32 	%rd91, %r216, 4;
	add.s64 	%rd92, %rd43, %rd91;
	st.u32 	[%rd92], %r148;
	bra.uni 	$L__BB0_91;
$L__BB0_70:
	setp.lt.u32 	%p45, %r129, 16;
	@%p45 bra 	$L__BB0_73;
	and.b32  	%r149, %r129, 2147483632;
	neg.s32 	%r219, %r149;
$L__BB0_72:
	.pragma "nounroll";
	add.s32 	%r219, %r219, 16;
	setp.eq.s32 	%p46, %r219, 0;
	@%p46 bra 	$L__BB0_73;
	bra.uni 	$L__BB0_72;
$L__BB0_73:
	setp.eq.s32 	%p47, %r31, 0;
	@%p47 bra 	$L__BB0_77;
	and.b32  	%r102, %r129, 3;
	setp.eq.s32 	%p48, %r102, 0;
	@%p48 bra 	$L__BB0_77;
	neg.s32 	%r218, %r102;
$L__BB0_76:
	.pragma "nounroll";
	add.s32 	%r218, %r218, 1;
	setp.ne.s32 	%p49, %r218, 0;
	@%p49 bra 	$L__BB0_76;
$L__BB0_77:
	setp.lt.u32 	%p50, %r129, 16;
	and.b32  	%r106, %r129, 15;
	mov.b32 	%r222, 0;
	@%p50 bra 	$L__BB0_80;
	and.b32  	%r222, %r129, 2147483632;
	neg.s32 	%r221, %r222;
	shl.b32 	%r109, %r128, 4;
	add.s64 	%rd135, %rd43, 32;
	mov.u32 	%r220, %r1;
$L__BB0_79:
	.pragma "nounroll";
	ld.u32 	%r151, [%rd135+-32];
	mul.wide.s32 	%rd93, %r220, 4;
	add.s64 	%rd94, %rd1, %rd93;
	st.global.u32 	[%rd94], %r151;
	ld.u32 	%r152, [%rd135+-28];
	add.s64 	%rd95, %rd94, %rd2;
	st.global.u32 	[%rd95], %r152;
	ld.u32 	%r153, [%rd135+-24];
	add.s64 	%rd96, %rd95, %rd2;
	st.global.u32 	[%rd96], %r153;
	ld.u32 	%r154, [%rd135+-20];
	add.s64 	%rd97, %rd96, %rd2;
	st.global.u32 	[%rd97], %r154;
	ld.u32 	%r155, [%rd135+-16];
	add.s64 	%rd98, %rd97, %rd2;
	st.global.u32 	[%rd98], %r155;
	ld.u32 	%r156, [%rd135+-12];
	add.s64 	%rd99, %rd98, %rd2;
	st.global.u32 	[%rd99], %r156;
	ld.u32 	%r157, [%rd135+-8];
	add.s64 	%rd100, %rd99, %rd2;
	st.global.u32 	[%rd100], %r157;
	ld.u32 	%r158, [%rd135+-4];
	add.s64 	%rd101, %rd100, %rd2;
	st.global.u32 	[%rd101], %r158;
	ld.u32 	%r159, [%rd135];
	add.s64 	%rd102, %rd101, %rd2;
	st.global.u32 	[%rd102], %r159;
	ld.u32 	%r160, [%rd135+4];
	add.s64 	%rd103, %rd102, %rd2;
	st.global.u32 	[%rd103], %r160;
	ld.u32 	%r161, [%rd135+8];
	add.s64 	%rd104, %rd103, %rd2;
	st.global.u32 	[%rd104], %r161;
	ld.u32 	%r162, [%rd135+12];
	add.s64 	%rd105, %rd104, %rd2;
	st.global.u32 	[%rd105], %r162;
	ld.u32 	%r163, [%rd135+16];
	add.s64 	%rd106, %rd105, %rd2;
	st.global.u32 	[%rd106], %r163;
	ld.u32 	%r164, [%rd135+20];
	add.s64 	%rd107, %rd106, %rd2;
	st.global.u32 	[%rd107], %r164;
	ld.u32 	%r165, [%rd135+24];
	add.s64 	%rd108, %rd107, %rd2;
	st.global.u32 	[%rd108], %r165;
	ld.u32 	%r166, [%rd135+28];
	add.s64 	%rd109, %rd108, %rd2;
	st.global.u32 	[%rd109], %r166;
	add.s32 	%r221, %r221, 16;
	add.s32 	%r220, %r220, %r109;
	add.s64 	%rd135, %rd135, 64;
	setp.ne.s32 	%p51, %r221, 0;
	@%p51 bra 	$L__BB0_79;
$L__BB0_80:
	setp.eq.s32 	%p52, %r106, 0;
	@%p52 bra 	$L__BB0_89;
	setp.lt.u32 	%p53, %r106, 8;
	@%p53 bra 	$L__BB0_83;
	mul.wide.u32 	%rd110, %r222, 4;
	add.s64 	%rd111, %rd43, %rd110;
	ld.u32 	%r167, [%rd111];
	mad.lo.s32 	%r168, %r222, %r128, %r1;
	mul.wide.s32 	%rd112, %r168, 4;
	add.s64 	%rd113, %rd1, %rd112;
	st.global.u32 	[%rd113], %r167;
	ld.u32 	%r169, [%rd111+4];
	add.s64 	%rd114, %rd113, %rd2;
	st.global.u32 	[%rd114], %r169;
	ld.u32 	%r170, [%rd111+8];
	add.s64 	%rd115, %rd114, %rd2;
	st.global.u32 	[%rd115], %r170;
	ld.u32 	%r171, [%rd111+12];
	add.s64 	%rd116, %rd115, %rd2;
	st.global.u32 	[%rd116], %r171;
	ld.u32 	%r172, [%rd111+16];
	add.s64 	%rd117, %rd116, %rd2;
	st.global.u32 	[%rd117], %r172;
	ld.u32 	%r173, [%rd111+20];
	add.s64 	%rd118, %rd117, %rd2;
	st.global.u32 	[%rd118], %r173;
	ld.u32 	%r174, [%rd111+24];
	add.s64 	%rd119, %rd118, %rd2;
	st.global.u32 	[%rd119], %r174;
	ld.u32 	%r175, [%rd111+28];
	add.s64 	%rd120, %rd119, %rd2;
	st.global.u32 	[%rd120], %r175;
	add.s32 	%r222, %r222, 8;
$L__BB0_83:
	setp.eq.s32 	%p54, %r31, 0;
	@%p54 bra 	$L__BB0_89;
	and.b32  	%r119, %r129, 3;
	setp.lt.u32 	%p55, %r31, 4;
	@%p55 bra 	$L__BB0_86;
	mul.wide.u32 	%rd121, %r222, 4;
	add.s64 	%rd122, %rd43, %rd121;
	ld.u32 	%r176, [%rd122];
	mad.lo.s32 	%r177, %r222, %r128, %r1;
	mul.wide.s32 	%rd123, %r177, 4;
	add.s64 	%rd124, %rd1, %rd123;
	st.global.u32 	[%rd124], %r176;
	ld.u32 	%r178, [%rd122+4];
	add.s64 	%rd125, %rd124, %rd2;
	st.global.u32 	[%rd125], %r178;
	ld.u32 	%r179, [%rd122+8];
	add.s64 	%rd126, %rd125, %rd2;
	st.global.u32 	[%rd126], %r179;
	ld.u32 	%r180, [%rd122+12];
	add.s64 	%rd127, %rd126, %rd2;
	st.global.u32 	[%rd127], %r180;
	add.s32 	%r222, %r222, 4;
$L__BB0_86:
	setp.eq.s32 	%p56, %r119, 0;
	@%p56 bra 	$L__BB0_89;
	mad.lo.s32 	%r226, %r222, %r128, %r1;
	mul.wide.u32 	%rd128, %r222, 4;
	add.s64 	%rd136, %rd43, %rd128;
	neg.s32 	%r225, %r119;
$L__BB0_88:
	.pragma "nounroll";
	ld.u32 	%r181, [%rd136];
	mul.wide.s32 	%rd129, %r226, 4;
	add.s64 	%rd130, %rd1, %rd129;
	st.global.u32 	[%rd130], %r181;
	add.s32 	%r226, %r226, %r128;
	add.s64 	%rd136, %rd136, 4;
	add.s32 	%r225, %r225, 1;
	setp.ne.s32 	%p57, %r225, 0;
	@%p57 bra 	$L__BB0_88;
$L__BB0_89:
	ret;
$L__BB0_90:
	mul.wide.u32 	%rd89, %r216, 4;
	add.s64 	%rd90, %rd43, %rd89;
	st.u32 	[%rd90], %r97;
$L__BB0_91:
	add.s32 	%r216, %r216, 1;
	add.s32 	%r215, %r215, 1;
	setp.lt.s32 	%p44, %r215, %r129;
	@%p44 bra 	$L__BB0_68;
	bra.uni 	$L__BB0_70;

}
	// .globl	_Z9mov_downKPiii
.visible .entry _Z9mov_downKPiii(
	.param .u64 .ptr .align 1 _Z9mov_downKPiii_param_0,
	.param .u32 _Z9mov_downKPiii_param_1,
	.param .u32 _Z9mov_downKPiii_param_2
)
{
	.reg .pred 	%p<58>;
	.reg .b32 	%r<383>;
	.reg .b64 	%rd<172>;

	ld.param.u64 	%rd23, [_Z9mov_downKPiii_param_0];
	ld.param.u32 	%r200, [_Z9mov_downKPiii_param_1];
	ld.param.u32 	%r201, [_Z9mov_downKPiii_param_2];
	cvta.to.global.u64 	%rd1, %rd23;
	mov.u32 	%r1, %tid.x;
	mul.wide.s32 	%rd24, %r200, %r201;
	shl.b64 	%rd2, %rd24, 2;
	{ // callseq 2, 0
	.param .b64 param0;
	st.param.b64 	[param0], %rd2;
	.param .b64 retval0;
	call.uni (retval0), 
	malloc, 
	(
	param0
	);
	ld.param.b64 	%rd25, [retval0];
	} // callseq 2
	mul.lo.s32 	%r2, %r201, %r200;
	setp.lt.s32 	%p1, %r2, 1;
	@%p1 bra 	$L__BB1_13;
	and.b32  	%r3, %r2, 15;
	setp.lt.u32 	%p2, %r2, 16;
	mov.b32 	%r319, 0;
	@%p2 bra 	$L__BB1_4;
	and.b32  	%r319, %r2, 2147483632;
	neg.s32 	%r317, %r319;
	add.s64 	%rd166, %rd25, 32;
$L__BB1_3:
	.pragma "nounroll";
	mov.b32 	%r203, 0;
	st.u32 	[%rd166+-32], %r203;
	st.u32 	[%rd166+-28], %r203;
	st.u32 	[%rd166+-24], %r203;
	st.u32 	[%rd166+-20], %r203;
	st.u32 	[%rd166+-16], %r203;
	st.u32 	[%rd166+-12], %r203;
	st.u32 	[%rd166+-8], %r203;
	st.u32 	[%rd166+-4], %r203;
	st.u32 	[%rd166], %r203;
	st.u32 	[%rd166+4], %r203;
	st.u32 	[%rd166+8], %r203;
	st.u32 	[%rd166+12], %r203;
	st.u32 	[%rd166+16], %r203;
	st.u32 	[%rd166+20], %r203;
	st.u32 	[%rd166+24], %r203;
	st.u32 	[%rd166+28], %r203;
	add.s32 	%r317, %r317, 16;
	add.s64 	%rd166, %rd166, 64;
	setp.ne.s32 	%p3, %r317, 0;
	@%p3 bra 	$L__BB1_3;
$L__BB1_4:
	setp.eq.s32 	%p4, %r3, 0;
	@%p4 bra 	$L__BB1_13;
	and.b32  	%r9, %r2, 7;
	setp.lt.u32 	%p5, %r3, 8;
	@%p5 bra 	$L__BB1_7;
	mul.wide.u32 	%rd26, %r319, 4;
	add.s64 	%rd27, %rd25, %rd26;
	mov.b32 	%r204, 0;
	st.u32 	[%rd27], %r204;
	st.u32 	[%rd27+4], %r204;
	st.u32 	[%rd27+8], %r204;
	st.u32 	[%rd27+12], %r204;
	st.u32 	[%rd27+16], %r204;
	st.u32 	[%rd27+20], %r204;
	st.u32 	[%rd27+24], %r204;
	st.u32 	[%rd27+28], %r204;
	add.s32 	%r319, %r319, 8;
$L__BB1_7:
	setp.eq.s32 	%p6, %r9, 0;
	@%p6 bra 	$L__BB1_13;
	and.b32  	%r12, %r2, 3;
	setp.lt.u32 	%p7, %r9, 4;
	@%p7 bra 	$L__BB1_10;
	mul.wide.u32 	%rd28, %r319, 4;
	add.s64 	%rd29, %rd25, %rd28;
	mov.b32 	%r205, 0;
	st.u32 	[%rd29], %r205;
	st.u32 	[%rd29+4], %r205;
	st.u32 	[%rd29+8], %r205;
	st.u32 	[%rd29+12], %r205;
	add.s32 	%r319, %r319, 4;
$L__BB1_10:
	setp.eq.s32 	%p8, %r12, 0;
	@%p8 bra 	$L__BB1_13;
	mul.wide.u32 	%rd30, %r319, 4;
	add.s64 	%rd167, %rd25, %rd30;
	neg.s32 	%r321, %r12;
$L__BB1_12:
	.pragma "nounroll";
	mov.b32 	%r206, 0;
	st.u32 	[%rd167], %r206;
	add.s64 	%rd167, %rd167, 4;
	add.s32 	%r321, %r321, 1;
	setp.ne.s32 	%p9, %r321, 0;
	@%p9 bra 	$L__BB1_12;
$L__BB1_13:
	setp.lt.s32 	%p10, %r2, 1;
	{ // callseq 3, 0
	.param .b64 param0;
	st.param.b64 	[param0], %rd2;
	.param .b64 retval0;
	call.uni (retval0), 
	malloc, 
	(
	param0
	);
	ld.param.b64 	%rd31, [retval0];
	} // callseq 3
	@%p10 bra 	$L__BB1_26;
	and.b32  	%r18, %r2, 15;
	setp.lt.u32 	%p11, %r2, 16;
	mov.b32 	%r322, 0;
	@%p11 bra 	$L__BB1_17;
	and.b32  	%r322, %r2, 2147483632;
	neg.s32 	%r326, %r322;
	add.s64 	%rd169, %rd31, 32;
$L__BB1_16:
	.pragma "nounroll";
	mov.b32 	%r208, 0;
	st.u32 	[%rd169+-32], %r208;
	st.u32 	[%rd169+-28], %r208;
	st.u32 	[%rd169+-24], %r208;
	st.u32 	[%rd169+-20], %r208;
	st.u32 	[%rd169+-16], %r208;
	st.u32 	[%rd169+-12], %r208;
	st.u32 	[%rd169+-8], %r208;
	st.u32 	[%rd169+-4], %r208;
	st.u32 	[%rd169], %r208;
	st.u32 	[%rd169+4], %r208;
	st.u32 	[%rd169+8], %r208;
	st.u32 	[%rd169+12], %r208;
	st.u32 	[%rd169+16], %r208;
	st.u32 	[%rd169+20], %r208;
	st.u32 	[%rd169+24], %r208;
	st.u32 	[%rd169+28], %r208;
	add.s32 	%r326, %r326, 16;
	add.s64 	%rd169, %rd169, 64;
	setp.eq.s32 	%p12, %r326, 0;
	@%p12 bra 	$L__BB1_17;
	bra.uni 	$L__BB1_16;
$L__BB1_17:
	setp.eq.s32 	%p13, %r18, 0;
	@%p13 bra 	$L__BB1_26;
	and.b32  	%r22, %r2, 7;
	setp.lt.u32 	%p14, %r18, 8;
	@%p14 bra 	$L__BB1_20;
	mul.wide.u32 	%rd32, %r322, 4;
	add.s64 	%rd33, %rd31, %rd32;
	mov.b32 	%r209, 0;
	st.u32 	[%rd33], %r209;
	st.u32 	[%rd33+4], %r209;
	st.u32 	[%rd33+8], %r209;
	st.u32 	[%rd33+12], %r209;
	st.u32 	[%rd33+16], %r209;
	st.u32 	[%rd33+20], %r209;
	st.u32 	[%rd33+24], %r209;
	st.u32 	[%rd33+28], %r209;
	add.s32 	%r322, %r322, 8;
$L__BB1_20:
	setp.eq.s32 	%p15, %r22, 0;
	@%p15 bra 	$L__BB1_26;
	and.b32  	%r25, %r2, 3;
	setp.lt.u32 	%p16, %r22, 4;
	@%p16 bra 	$L__BB1_23;
	mul.wide.u32 	%rd34, %r322, 4;
	add.s64 	%rd35, %rd31, %rd34;
	mov.b32 	%r210, 0;
	st.u32 	[%rd35], %r210;
	st.u32 	[%rd35+4], %r210;
	st.u32 	[%rd35+8], %r210;
	st.u32 	[%rd35+12], %r210;
	add.s32 	%r322, %r322, 4;
$L__BB1_23:
	setp.eq.s32 	%p17, %r25, 0;
	@%p17 bra 	$L__BB1_26;
	mul.wide.u32 	%rd36, %r322, 4;
	add.s64 	%rd168, %rd31, %rd36;
	neg.s32 	%r325, %r25;
$L__BB1_25:
	.pragma "nounroll";
	mov.b32 	%r211, 0;
	st.u32 	[%rd168], %r211;
	add.s64 	%rd168, %rd168, 4;
	add.s32 	%r325, %r325, 1;
	setp.ne.s32 	%p18, %r325, 0;
	@%p18 bra 	$L__BB1_25;
$L__BB1_26:
	setp.lt.s32 	%p19, %r201, 1;
	@%p19 bra 	$L__BB1_87;
	add.s32 	%r31, %r201, -1;
	and.b32  	%r32, %r201, 7;
	setp.lt.u32 	%p20, %r31, 7;
	mov.b32 	%r348, 0;
	mov.u32 	%r346, %r201;
	@%p20 bra 	$L__BB1_46;
	add.s32 	%r214, %r201, -2;
	mad.lo.s32 	%r345, %r200, %r214, %r1;
	shl.b32 	%r34, %r200, 3;
	add.s32 	%r215, %r201, -3;
	mad.lo.s32 	%r344, %r200, %r215, %r1;
	add.s32 	%r216, %r201, -4;
	mad.lo.s32 	%r343, %r200, %r216, %r1;
	add.s32 	%r217, %r201, -5;
	mad.lo.s32 	%r342, %r200, %r217, %r1;
	add.s32 	%r218, %r201, -6;
	mad.lo.s32 	%r341, %r200, %r218, %r1;
	add.s32 	%r219, %r201, -7;
	mad.lo.s32 	%r340, %r200, %r219, %r1;
	add.s32 	%r220, %r201, -8;
	mad.lo.s32 	%r339, %r200, %r220, %r1;
	mad.lo.s32 	%r338, %r200, %r31, %r1;
	and.b32  	%r221, %r201, 2147483640;
	neg.s32 	%r337, %r221;
	mov.b32 	%r348, 0;
	mov.u32 	%r346, %r201;
$L__BB1_29:
	.pragma "nounroll";
	mul.wide.s32 	%rd37, %r338, 4;
	add.s64 	%rd38, %rd1, %rd37;
	ld.global.u32 	%r86, [%rd38];
	setp.eq.s32 	%p21, %r86, 0;
	@%p21 bra 	$L__BB1_31;
	mul.wide.s32 	%rd39, %r348, 4;
	add.s64 	%rd40, %rd25, %rd39;
	st.u32 	[%rd40], %r86;
	add.s32 	%r348, %r348, 1;
$L__BB1_31:
	mul.wide.s32 	%rd41, %r345, 4;
	add.s64 	%rd42, %rd1, %rd41;
	ld.global.u32 	%r89, [%rd42];
	setp.eq.s32 	%p22, %r89, 0;
	@%p22 bra 	$L__BB1_33;
	mul.wide.s32 	%rd43, %r348, 4;
	add.s64 	%rd44, %rd25, %rd43;
	st.u32 	[%rd44], %r89;
	add.s32 	%r348, %r348, 1;
$L__BB1_33:
	mul.wide.s32 	%rd45, %r344, 4;
	add.s64 	%rd46, %rd1, %rd45;
	ld.global.u32 	%r92, [%rd46];
	setp.eq.s32 	%p23, %r92, 0;
	@%p23 bra 	$L__BB1_35;
	mul.wide.s32 	%rd47, %r348, 4;
	add.s64 	%rd48, %rd25, %rd47;
	st.u32 	[%rd48], %r92;
	add.s32 	%r348, %r348, 1;
$L__BB1_35:
	mul.wide.s32 	%rd49, %r343, 4;
	add.s64 	%rd50, %rd1, %rd49;
	ld.global.u32 	%r95, [%rd50];
	setp.eq.s32 	%p24, %r95, 0;
	@%p24 bra 	$L__BB1_37;
	mul.wide.s32 	%rd51, %r348, 4;
	add.s64 	%rd52, %rd25, %rd51;
	st.u32 	[%rd52], %r95;
	add.s32 	%r348, %r348, 1;
$L__BB1_37:
	mul.wide.s32 	%rd53, %r342, 4;
	add.s64 	%rd54, %rd1, %rd53;
	ld.global.u32 	%r98, [%rd54];
	setp.eq.s32 	%p25, %r98, 0;
	@%p25 bra 	$L__BB1_39;
	mul.wide.s32 	%rd55, %r348, 4;
	add.s64 	%rd56, %rd25, %rd55;
	st.u32 	[%rd56], %r98;
	add.s32 	%r348, %r348, 1;
$L__BB1_39:
	mul.wide.s32 	%rd57, %r341, 4;
	add.s64 	%rd58, %rd1, %rd57;
	ld.global.u32 	%r101, [%rd58];
	setp.eq.s32 	%p26, %r101, 0;
	@%p26 bra 	$L__BB1_41;
	mul.wide.s32 	%rd59, %r348, 4;
	add.s64 	%rd60, %rd25, %rd59;
	st.u32 	[%rd60], %r101;
	add.s32 	%r348, %r348, 1;
$L__BB1_41:
	mul.wide.s32 	%rd61, %r340, 4;
	add.s64 	%rd62, %rd1, %rd61;
	ld.global.u32 	%r104, [%rd62];
	setp.eq.s32 	%p27, %r104, 0;
	@%p27 bra 	$L__BB1_43;
	mul.wide.s32 	%rd63, %r348, 4;
	add.s64 	%rd64, %rd25, %rd63;
	st.u32 	[%rd64], %r104;
	add.s32 	%r348, %r348, 1;
$L__BB1_43:
	mul.wide.s32 	%rd65, %r339, 4;
	add.s64 	%rd66, %rd1, %rd65;
	ld.global.u32 	%r107, [%rd66];
	setp.eq.s32 	%p28, %r107, 0;
	@%p28 bra 	$L__BB1_45;
	mul.wide.s32 	%rd67, %r348, 4;
	add.s64 	%rd68, %rd25, %rd67;
	st.u32 	[%rd68], %r107;
	add.s32 	%r348, %r348, 1;
$L__BB1_45:
	sub.s32 	%r345, %r345, %r34;
	sub.s32 	%r344, %r344, %r34;
	sub.s32 	%r343, %r343, %r34;
	sub.s32 	%r342, %r342, %r34;
	sub.s32 	%r341, %r341, %r34;
	sub.s32 	%r340, %r340, %r34;
	sub.s32 	%r339, %r339, %r34;
	sub.s32 	%r338, %r338, %r34;
	add.s32 	%r337, %r337, 8;
	add.s32 	%r346, %r346, -8;
	setp.eq.s32 	%p29, %r337, 0;
	@%p29 bra 	$L__BB1_46;
	bra.uni 	$L__BB1_29;
$L__BB1_46:
	setp.eq.s32 	%p30, %r32, 0;
	@%p30 bra 	$L__BB1_65;
	and.b32  	%r47, %r201, 3;
	setp.lt.u32 	%p31, %r32, 4;
	@%p31 bra 	$L__BB1_56;
	add.s32 	%r222, %r346, -1;
	mul.lo.s32 	%r48, %r222, %r200;
	add.s32 	%r223, %r48, %r1;
	mul.wide.s32 	%rd69, %r223, 4;
	add.s64 	%rd70, %rd1, %rd69;
	ld.global.u32 	%r49, [%rd70];
	setp.eq.s32 	%p32, %r49, 0;
	@%p32 bra 	$L__BB1_50;
	mul.wide.s32 	%rd71, %r348, 4;
	add.s64 	%rd72, %rd25, %rd71;
	st.u32 	[%rd72], %r49;
	add.s32 	%r348, %r348, 1;
$L__BB1_50:
	sub.s32 	%r52, %r48, %r200;
	add.s32 	%r224, %r52, %r1;
	mul.wide.s32 	%rd73, %r224, 4;
	add.s64 	%rd74, %rd1, %rd73;
	ld.global.u32 	%r53, [%rd74];
	setp.eq.s32 	%p33, %r53, 0;
	@%p33 bra 	$L__BB1_52;
	mul.wide.s32 	%rd75, %r348, 4;
	add.s64 	%rd76, %rd25, %rd75;
	st.u32 	[%rd76], %r53;
	add.s32 	%r348, %r348, 1;
$L__BB1_52:
	sub.s32 	%r56, %r52, %r200;
	add.s32 	%r225, %r56, %r1;
	mul.wide.s32 	%rd77, %r225, 4;
	add.s64 	%rd78, %rd1, %rd77;
	ld.global.u32 	%r57, [%rd78];
	setp.eq.s32 	%p34, %r57, 0;
	@%p34 bra 	$L__BB1_54;
	mul.wide.s32 	%rd79, %r348, 4;
	add.s64 	%rd80, %rd25, %rd79;
	st.u32 	[%rd80], %r57;
	add.s32 	%r348, %r348, 1;
$L__BB1_54:
	add.s32 	%r346, %r346, -4;
	sub.s32 	%r226, %r56, %r200;
	add.s32 	%r227, %r226, %r1;
	mul.wide.s32 	%rd81, %r227, 4;
	add.s64 	%rd82, %rd1, %rd81;
	ld.global.u32 	%r61, [%rd82];
	setp.eq.s32 	%p35, %r61, 0;
	@%p35 bra 	$L__BB1_56;
	mul.wide.s32 	%rd83, %r348, 4;
	add.s64 	%rd84, %rd25, %rd83;
	st.u32 	[%rd84], %r61;
	add.s32 	%r348, %r348, 1;
$L__BB1_56:
	setp.eq.s32 	%p36, %r47, 0;
	@%p36 bra 	$L__BB1_65;
	setp.eq.s32 	%p37, %r47, 1;
	@%p37 bra 	$L__BB1_62;
	add.s32 	%r228, %r346, -1;
	mul.lo.s32 	%r65, %r228, %r200;
	add.s32 	%r229, %r65, %r1;
	mul.wide.s32 	%rd85, %r229, 4;
	add.s64 	%rd86, %rd1, %rd85;
	ld.global.u32 	%r66, [%rd86];
	setp.eq.s32 	%p38, %r66, 0;
	@%p38 bra 	$L__BB1_60;
	mul.wide.s32 	%rd87, %r348, 4;
	add.s64 	%rd88, %rd25, %rd87;
	st.u32 	[%rd88], %r66;
	add.s32 	%r348, %r348, 1;
$L__BB1_60:
	add.s32 	%r346, %r346, -2;
	sub.s32 	%r230, %r65, %r200;
	add.s32 	%r231, %r230, %r1;
	mul.wide.s32 	%rd89, %r231, 4;
	add.s64 	%rd90, %rd1, %rd89;
	ld.global.u32 	%r70, [%rd90];
	setp.eq.s32 	%p39, %r70, 0;
	@%p39 bra 	$L__BB1_62;
	mul.wide.s32 	%rd91, %r348, 4;
	add.s64 	%rd92, %rd25, %rd91;
	st.u32 	[%rd92], %r70;
	add.s32 	%r348, %r348, 1;
$L__BB1_62:
	and.b32  	%r232, %r201, 1;
	setp.eq.b32 	%p40, %r232, 1;
	not.pred 	%p41, %p40;
	@%p41 bra 	$L__BB1_65;
	add.s32 	%r233, %r346, -1;
	mad.lo.s32 	%r234, %r233, %r200, %r1;
	mul.wide.s32 	%rd93, %r234, 4;
	add.s64 	%rd94, %rd1, %rd93;
	ld.global.u32 	%r74, [%rd94];
	setp.eq.s32 	%p42, %r74, 0;
	@%p42 bra 	$L__BB1_65;
	mul.wide.s32 	%rd95, %r348, 4;
	add.s64 	%rd96, %rd25, %rd95;
	st.u32 	[%rd96], %r74;
$L__BB1_65:
	mov.b32 	%r356, 0;
	mov.u32 	%r357, %r356;
$L__BB1_66:
	mul.wide.s32 	%rd97, %r356, 4;
	add.s64 	%rd98, %rd25, %rd97;
	ld.u32 	%r123, [%rd98];
	ld.u32 	%r236, [%rd98+4];
	setp.ne.s32 	%p43, %r123, %r236;
	@%p43 bra 	$L__BB1_88;
	add.s32 	%r356, %r356, 1;
	shl.b32 	%r237, %r123, 1;
	mul.wide.u32 	%rd101, %r357, 4;
	add.s64 	%rd102, %rd31, %rd101;
	st.u32 	[%rd102], %r237;
	bra.uni 	$L__BB1_89;
$L__BB1_68:
	setp.lt.u32 	%p45, %r31, 15;
	@%p45 bra 	$L__BB1_71;
	and.b32  	%r238, %r201, 2147483632;
	neg.s32 	%r360, %r238;
$L__BB1_70:
	.pragma "nounroll";
	add.s32 	%r360, %r360, 16;
	setp.eq.s32 	%p46, %r360, 0;
	@%p46 bra 	$L__BB1_71;
	bra.uni 	$L__BB1_70;
$L__BB1_71:
	setp.eq.s32 	%p47, %r32, 0;
	@%p47 bra 	$L__BB1_75;
	and.b32  	%r128, %r201, 3;
	setp.eq.s32 	%p48, %r128, 0;
	@%p48 bra 	$L__BB1_75;
	neg.s32 	%r359, %r128;
$L__BB1_74:
	.pragma "nounroll";
	add.s32 	%r359, %r359, 1;
	setp.ne.s32 	%p49, %r359, 0;
	@%p49 bra 	$L__BB1_74;
$L__BB1_75:
	setp.lt.u32 	%p50, %r31, 15;
	mov.b32 	%r379, 0;
	@%p50 bra 	$L__BB1_78;
	add.s32 	%r240, %r201, -3;
	mad.lo.s32 	%r377, %r200, %r240, %r1;
	add.s32 	%r241, %r201, -4;
	mad.lo.s32 	%r376, %r200, %r241, %r1;
	add.s32 	%r242, %r201, -5;
	mad.lo.s32 	%r375, %r200, %r242, %r1;
	add.s32 	%r243, %r201, -6;
	mad.lo.s32 	%r374, %r200, %r243, %r1;
	add.s32 	%r244, %r201, -7;
	mad.lo.s32 	%r373, %r200, %r244, %r1;
	add.s32 	%r245, %r201, -8;
	mad.lo.s32 	%r372, %r200, %r245, %r1;
	add.s32 	%r246, %r201, -9;
	mad.lo.s32 	%r371, %r200, %r246, %r1;
	add.s32 	%r247, %r201, -10;
	mad.lo.s32 	%r370, %r200, %r247, %r1;
	add.s32 	%r248, %r201, -11;
	mad.lo.s32 	%r369, %r200, %r248, %r1;
	add.s32 	%r249, %r201, -12;
	mad.lo.s32 	%r368, %r200, %r249, %r1;
	add.s32 	%r250, %r201, -13;
	mad.lo.s32 	%r367, %r200, %r250, %r1;
	add.s32 	%r251, %r201, -14;
	mad.lo.s32 	%r366, %r200, %r251, %r1;
	add.s32 	%r252, %r201, -15;
	mad.lo.s32 	%r365, %r200, %r252, %r1;
	add.s32 	%r253, %r201, -16;
	mad.lo.s32 	%r364, %r200, %r253, %r1;
	add.s32 	%r254, %r201, -2;
	mad.lo.s32 	%r363, %r200, %r254, %r1;
	and.b32  	%r255, %r201, 2147483632;
	neg.s32 	%r362, %r255;
	mad.lo.s32 	%r361, %r200, %r31, %r1;
	add.s64 	%rd170, %rd31, 32;
$L__BB1_77:
	.pragma "nounroll";
	and.b32  	%r379, %r201, 2147483632;
	ld.u32 	%r256, [%rd170+-32];
	mul.wide.s32 	%rd103, %r361, 4;
	add.s64 	%rd104, %rd1, %rd103;
	st.global.u32 	[%rd104], %r256;
	ld.u32 	%r257, [%rd170+-28];
	mul.wide.s32 	%rd105, %r363, 4;
	add.s64 	%rd106, %rd1, %rd105;
	st.global.u32 	[%rd106], %r257;
	ld.u32 	%r258, [%rd170+-24];
	mul.wide.s32 	%rd107, %r377, 4;
	add.s64 	%rd108, %rd1, %rd107;
	st.global.u32 	[%rd108], %r258;
	ld.u32 	%r259, [%rd170+-20];
	mul.wide.s32 	%rd109, %r376, 4;
	add.s64 	%rd110, %rd1, %rd109;
	st.global.u32 	[%rd110], %r259;
	ld.u32 	%r260, [%rd170+-16];
	mul.wide.s32 	%rd111, %r375, 4;
	add.s64 	%rd112, %rd1, %rd111;
	st.global.u32 	[%rd112], %r260;
	ld.u32 	%r261, [%rd170+-12];
	mul.wide.s32 	%rd113, %r374, 4;
	add.s64 	%rd114, %rd1, %rd113;
	st.global.u32 	[%rd114], %r261;
	ld.u32 	%r262, [%rd170+-8];
	mul.wide.s32 	%rd115, %r373, 4;
	add.s64 	%rd116, %rd1, %rd115;
	st.global.u32 	[%rd116], %r262;
	ld.u32 	%r263, [%rd170+-4];
	mul.wide.s32 	%rd117, %r372, 4;
	add.s64 	%rd118, %rd1, %rd117;
	st.global.u32 	[%rd118], %r263;
	ld.u32 	%r264, [%rd170];
	mul.wide.s32 	%rd119, %r371, 4;
	add.s64 	%rd120, %rd1, %rd119;
	st.global.u32 	[%rd120], %r264;
	ld.u32 	%r265, [%rd170+4];
	mul.wide.s32 	%rd121, %r370, 4;
	add.s64 	%rd122, %rd1, %rd121;
	st.global.u32 	[%rd122], %r265;
	ld.u32 	%r266, [%rd170+8];
	mul.wide.s32 	%rd123, %r369, 4;
	add.s64 	%rd124, %rd1, %rd123;
	st.global.u32 	[%rd124], %r266;
	ld.u32 	%r267, [%rd170+12];
	mul.wide.s32 	%rd125, %r368, 4;
	add.s64 	%rd126, %rd1, %rd125;
	st.global.u32 	[%rd126], %r267;
	ld.u32 	%r268, [%rd170+16];
	mul.wide.s32 	%rd127, %r367, 4;
	add.s64 	%rd128, %rd1, %rd127;
	st.global.u32 	[%rd128], %r268;
	ld.u32 	%r269, [%rd170+20];
	mul.wide.s32 	%rd129, %r366, 4;
	add.s64 	%rd130, %rd1, %rd129;
	st.global.u32 	[%rd130], %r269;
	ld.u32 	%r270, [%rd170+24];
	mul.wide.s32 	%rd131, %r365, 4;
	add.s64 	%rd132, %rd1, %rd131;
	st.global.u32 	[%rd132], %r270;
	ld.u32 	%r271, [%rd170+28];
	mul.wide.s32 	%rd133, %r364, 4;
	add.s64 	%rd134, %rd1, %rd133;
	st.global.u32 	[%rd134], %r271;
	shl.b32 	%r272, %r200, 4;
	sub.s32 	%r377, %r377, %r272;
	sub.s32 	%r376, %r376, %r272;
	sub.s32 	%r375, %r375, %r272;
	sub.s32 	%r374, %r374, %r272;
	sub.s32 	%r373, %r373, %r272;
	sub.s32 	%r372, %r372, %r272;
	sub.s32 	%r371, %r371, %r272;
	sub.s32 	%r370, %r370, %r272;
	sub.s32 	%r369, %r369, %r272;
	sub.s32 	%r368, %r368, %r272;
	sub.s32 	%r367, %r367, %r272;
	sub.s32 	%r366, %r366, %r272;
	sub.s32 	%r365, %r365, %r272;
	sub.s32 	%r364, %r364, %r272;
	sub.s32 	%r363, %r363, %r272;
	add.s32 	%r362, %r362, 16;
	sub.s32 	%r361, %r361, %r272;
	add.s64 	%rd170, %rd170, 64;
	setp.ne.s32 	%p51, %r362, 0;
	@%p51 bra 	$L__BB1_77;
$L__BB1_78:
	and.b32  	%r187, %r201, 15;
	setp.eq.s32 	%p52, %r187, 0;
	@%p52 bra 	$L__BB1_87;
	setp.lt.u32 	%p53, %r187, 8;
	@%p53 bra 	$L__BB1_81;
	mul.wide.u32 	%rd135, %r379, 4;
	add.s64 	%rd136, %rd31, %rd135;
	ld.u32 	%r273, [%rd136];
	not.b32 	%r274, %r379;
	add.s32 	%r275, %r201, %r274;
	mad.lo.s32 	%r276, %r275, %r200, %r1;
	mul.wide.s32 	%rd137, %r276, 4;
	add.s64 	%rd138, %rd1, %rd137;
	st.global.u32 	[%rd138], %r273;
	ld.u32 	%r277, [%rd136+4];
	sub.s32 	%r278, %r201, %r379;
	add.s32 	%r279, %r278, -2;
	mul.lo.s32 	%r280, %r279, %r200;
	add.s32 	%r281, %r280, %r1;
	mul.wide.s32 	%rd139, %r281, 4;
	add.s64 	%rd140, %rd1, %rd139;
	st.global.u32 	[%rd140], %r277;
	ld.u32 	%r282, [%rd136+8];
	sub.s32 	%r283, %r280, %r200;
	add.s32 	%r284, %r283, %r1;
	mul.wide.s32 	%rd141, %r284, 4;
	add.s64 	%rd142, %rd1, %rd141;
	st.global.u32 	[%rd142], %r282;
	ld.u32 	%r285, [%rd136+12];
	sub.s32 	%r286, %r283, %r200;
	add.s32 	%r287, %r286, %r1;
	mul.wide.s32 	%rd143, %r287, 4;
	add.s64 	%rd144, %rd1, %rd143;
	st.global.u32 	[%rd144], %r285;
	ld.u32 	%r288, [%rd136+16];
	sub.s32 	%r289, %r286, %r200;
	add.s32 	%r290, %r289, %r1;
	mul.wide.s32 	%rd145, %r290, 4;
	add.s64 	%rd146, %rd1, %rd145;
	st.global.u32 	[%rd146], %r288;
	ld.u32 	%r291, [%rd136+20];
	sub.s32 	%r292, %r289, %r200;
	add.s32 	%r293, %r292, %r1;
	mul.wide.s32 	%rd147, %r293, 4;
	add.s64 	%rd148, %rd1, %rd147;
	st.global.u32 	[%rd148], %r291;
	ld.u32 	%r294, [%rd136+24];
	sub.s32 	%r295, %r292, %r200;
	add.s32 	%r296, %r295, %r1;
	mul.wide.s32 	%rd149, %r296, 4;
	add.s64 	%rd150, %rd1, %rd149;
	st.global.u32 	[%rd150], %r294;
	ld.u32 	%r297, [%rd136+28];
	sub.s32 	%r298, %r295, %r200;
	add.s32 	%r299, %r298, %r1;
	mul.wide.s32 	%rd151, %r299, 4;
	add.s64 	%rd152, %rd1, %rd151;
	st.global.u32 	[%rd152], %r297;
	add.s32 	%r379, %r379, 8;
$L__BB1_81:
	and.b32  	%r190, %r201, 7;
	setp.eq.s32 	%p54, %r190, 0;
	@%p54 bra 	$L__BB1_87;
	and.b32  	%r191, %r201, 3;
	setp.lt.u32 	%p55, %r190, 4;
	@%p55 bra 	$L__BB1_84;
	mul.wide.u32 	%rd153, %r379, 4;
	add.s64 	%rd154, %rd31, %rd153;
	ld.u32 	%r300, [%rd154];
	not.b32 	%r301, %r379;
	add.s32 	%r302, %r201, %r301;
	mad.lo.s32 	%r303, %r302, %r200, %r1;
	mul.wide.s32 	%rd155, %r303, 4;
	add.s64 	%rd156, %rd1, %rd155;
	st.global.u32 	[%rd156], %r300;
	ld.u32 	%r304, [%rd154+4];
	sub.s32 	%r305, %r201, %r379;
	add.s32 	%r306, %r305, -2;
	mul.lo.s32 	%r307, %r306, %r200;
	add.s32 	%r308, %r307, %r1;
	mul.wide.s32 	%rd157, %r308, 4;
	add.s64 	%rd158, %rd1, %rd157;
	st.global.u32 	[%rd158], %r304;
	ld.u32 	%r309, [%rd154+8];
	sub.s32 	%r310, %r307, %r200;
	add.s32 	%r311, %r310, %r1;
	mul.wide.s32 	%rd159, %r311, 4;
	add.s64 	%rd160, %rd1, %rd159;
	st.global.u32 	[%rd160], %r309;
	ld.u32 	%r312, [%rd154+12];
	sub.s32 	%r313, %r310, %r200;
	add.s32 	%r314, %r313, %r1;
	mul.wide.s32 	%rd161, %r314, 4;
	add.s64 	%rd162, %rd1, %rd161;
	st.global.u32 	[%rd162], %r312;
	add.s32 	%r379, %r379, 4;
$L__BB1_84:
	setp.eq.s32 	%p56, %r191, 0;
	@%p56 bra 	$L__BB1_87;
	sub.s32 	%r315, %r31, %r379;
	mad.lo.s32 	%r382, %r200, %r315, %r1;
	mul.wide.u32 	%rd163, %r379, 4;
	add.s64 	%rd171, %rd31, %rd163;
	neg.s32 	%r381, %r191;
$L__BB1_86:
	.pragma "nounroll";
	ld.u32 	%r316, [%rd171];
	mul.wide.s32 	%rd164, %r382, 4;
	add.s64 	%rd165, %rd1, %rd164;
	st.global.u32 	[%rd165], %r316;
	sub.s32 	%r382, %r382, %r200;
	add.s64 	%rd171, %rd171, 4;
	add.s32 	%r381, %r381, 1;
	setp.ne.s32 	%p57, %r381, 0;
	@%p57 bra 	$L__BB1_86;
$L__BB1_87:
	ret;
$L__BB1_88:
	mul.wide.u32 	%rd99, %r357, 4;
	add.s64 	%rd100, %rd31, %rd99;
	st.u32 	[%rd100], %r123;
$L__BB1_89:
	add.s32 	%r357, %r357, 1;
	add.s32 	%r356, %r356, 1;
	setp.lt.s32 	%p44, %r356, %r201;
	@%p44 bra 	$L__BB1_66;
	bra.uni 	$L__BB1_68;

}
	// .globl	_Z9mov_leftKPPi
.visible .entry _Z9mov_leftKPPi(
	.param .u64 .ptr .align 1 _Z9mov_leftKPPi_param_0
)
{


	ret;

}
	// .globl	_Z10mov_rightKPPi
.visible .entry _Z10mov_rightKPPi(
	.param .u64 .ptr .align 1 _Z10mov_rightKPPi_param_0
)
{


	ret;

}


// ===== COMPILED SASS (sm_100) =====

	.target	sm_100

	.elftype	@"ET_EXEC"


//--------------------- .note.nv.tkinfo           --------------------------
	.section	.note.nv.tkinfo,"",@"SHT_NOTE"
	.sectionflags	@"SHF_NOTE_NV_TKINFO"
	.tkinfo
        /*0018*/ 	.word	0x00000002
        /*0030*/ 	.string	""
        /*0030*/ 	.string	"ptxas"
        /*0030*/ 	.string	"Cuda compilation tools, release 13.0, V13.0.88"
        /*0030*/ 	.string	"Build cuda_13.0.r13.0/compiler.36424714_0"
        /*0030*/ 	.string	"-arch sm_100 -m 64 "



//--------------------- .note.nv.cuinfo           --------------------------
	.section	.note.nv.cuinfo,"",@"SHT_NOTE"
	.sectionflags	@"SHF_NOTE_NV_CUINFO"
        /*0018*/ 	.short	0x0002
        /*001a*/ 	.short	0x0064
        /*001c*/ 	.short	0x0082
	.zero		2


//--------------------- .nv.info                  --------------------------
	.section	.nv.info,"",@"SHT_CUDA_INFO"
	.align	4


	//----- nvinfo : EIATTR_REGCOUNT
	.align		4
        /*0000*/ 	.byte	0x04, 0x2f
        /*0002*/ 	.short	(.L_1 - .L_0)
	.align		4
.L_0:
        /*0004*/ 	.word	index@(_Z7mov_upKPiii)
        /*0008*/ 	.word	0x00000020


	//----- nvinfo : EIATTR_FRAME_SIZE
	.align		4
.L_1:
        /*000c*/ 	.byte	0x04, 0x11
        /*000e*/ 	.short	(.L_3 - .L_2)
	.align		4
.L_2:
        /*0010*/ 	.word	index@(_Z7mov_upKPiii)
        /*0014*/ 	.word	0x00000000


	//----- nvinfo : EIATTR_REGCOUNT
	.align		4
.L_3:
        /*0018*/ 	.byte	0x04, 0x2f
        /*001a*/ 	.short	(.L_5 - .L_4)
	.align		4
.L_4:
        /*001c*/ 	.word	index@(_Z9mov_downKPiii)
        /*0020*/ 	.word	0x00000028


	//----- nvinfo : EIATTR_FRAME_SIZE
	.align		4
.L_5:
        /*0024*/ 	.byte	0x04, 0x11
        /*0026*/ 	.short	(.L_7 - .L_6)
	.align		4
.L_6:
        /*0028*/ 	.word	index@(_Z9mov_downKPiii)
        /*002c*/ 	.word	0x00000000


	//----- nvinfo : EIATTR_REGCOUNT
	.align		4
.L_7:
        /*0030*/ 	.byte	0x04, 0x2f
        /*0032*/ 	.short	(.L_9 - .L_8)
	.align		4
.L_8:
        /*0034*/ 	.word	index@(_Z9mov_leftKPPi)
        /*0038*/ 	.word	0x00000004


	//----- nvinfo : EIATTR_FRAME_SIZE
	.align		4
.L_9:
        /*003c*/ 	.byte	0x04, 0x11
        /*003e*/ 	.short	(.L_11 - .L_10)
	.align		4
.L_10:
        /*0040*/ 	.word	index@(_Z9mov_leftKPPi)
        /*0044*/ 	.word	0x00000000


	//----- nvinfo : EIATTR_REGCOUNT
	.align		4
.L_11:
        /*0048*/ 	.byte	0x04, 0x2f
        /*004a*/ 	.short	(.L_13 - .L_12)
	.align		4
.L_12:
        /*004c*/ 	.word	index@(_Z10mov_rightKPPi)
        /*0050*/ 	.word	0x00000004


	//----- nvinfo : EIATTR_FRAME_SIZE
	.align		4
.L_13:
        /*0054*/ 	.byte	0x04, 0x11
        /*0056*/ 	.short	(.L_15 - .L_14)
	.align		4
.L_14:
        /*0058*/ 	.word	index@(_Z10mov_rightKPPi)
        /*005c*/ 	.word	0x00000000


	//----- nvinfo : EIATTR_MIN_STACK_SIZE
	.align		4
.L_15:
        /*0060*/ 	.byte	0x04, 0x12
        /*0062*/ 	.short	(.L_17 - .L_16)
	.align		4
.L_16:
        /*0064*/ 	.word	index@(_Z10mov_rightKPPi)
        /*0068*/ 	.word	0x00000000


	//----- nvinfo : EIATTR_MIN_STACK_SIZE
	.align		4
.L_17:
        /*006c*/ 	.byte	0x04, 0x12
        /*006e*/ 	.short	(.L_19 - .L_18)
	.align		4
.L_18:
        /*0070*/ 	.word	index@(_Z9mov_leftKPPi)
        /*0074*/ 	.word	0x00000000


	//----- nvinfo : EIATTR_MIN_STACK_SIZE
	.align		4
.L_19:
        /*0078*/ 	.byte	0x04, 0x12
        /*007a*/ 	.short	(.L_21 - .L_20)
	.align		4
.L_20:
        /*007c*/ 	.word	index@(_Z9mov_downKPiii)
        /*0080*/ 	.word	0x00000000


	//----- nvinfo : EIATTR_MIN_STACK_SIZE
	.align		4
.L_21:
        /*0084*/ 	.byte	0x04, 0x12
        /*0086*/ 	.short	(.L_23 - .L_22)
	.align		4
.L_22:
        /*0088*/ 	.word	index@(_Z7mov_upKPiii)
        /*008c*/ 	.word	0x00000000
.L_23:


//--------------------- .nv.compat                --------------------------
	.section	.nv.compat,"",@"SHT_CUDA_COMPAT_INFO"
	.align	4
        /*0000*/ 	.byte	0x02, 0x09, 0x00, 0x00, 0x02, 0x02, 0x01, 0x00, 0x02, 0x05, 0x05, 0x00, 0x03, 0x07, 0x01, 0x01
        /*0010*/ 	.byte	0x02, 0x03, 0x00, 0x00, 0x02, 0x06, 0x01, 0x00, 0x04, 0x0b, 0x08, 0x00, 0x09, 0x00, 0x00, 0x00
        /*0020*/ 	.byte	0x00, 0x00, 0x00, 0x00


//--------------------- .nv.info._Z10mov_rightKPPi --------------------------
	.section	.nv.info._Z10mov_rightKPPi,"",@"SHT_CUDA_INFO"
	.sectionflags	@""
	.align	4


	//----- nvinfo : EIATTR_CUDA_API_VERSION
	.align		4
        /*0000*/ 	.byte	0x04, 0x37
        /*0002*/ 	.short	(.L_25 - .L_24)
.L_24:
        /*0004*/ 	.word	0x00000082


	//----- nvinfo : EIATTR_KPARAM_INFO
	.align		4
.L_25:
        /*0008*/ 	.byte	0x04, 0x17
        /*000a*/ 	.short	(.L_27 - .L_26)
.L_26:
        /*000c*/ 	.word	0x00000000
        /*0010*/ 	.short	0x0000
        /*0012*/ 	.short	0x0000
        /*0014*/ 	.byte	0x00, 0xf5, 0x21, 0x00


	//----- nvinfo : EIATTR_SPARSE_MMA_MASK
	.align		4
.L_27:
        /*0018*/ 	.byte	0x03, 0x50
        /*001a*/ 	.short	0x0000


	//----- nvinfo : EIATTR_MAXREG_COUNT
	.align		4
        /*001c*/ 	.byte	0x03, 0x1b
        /*001e*/ 	.short	0x00ff


	//----- nvinfo : EIATTR_MERCURY_ISA_VERSION
	.align		4
        /*0020*/ 	.byte	0x03, 0x5f
        /*0022*/ 	.short	0x0101


	//----- nvinfo : EIATTR_VRC_CTA_INIT_COUNT
	.align		4
        /*0024*/ 	.byte	0x02, 0x4a
	.zero		1
	.zero		1


	//----- nvinfo : EIATTR_EXIT_INSTR_OFFSETS
	.align		4
        /*0028*/ 	.byte	0x04, 0x1c
        /*002a*/ 	.short	(.L_29 - .L_28)


	//   ....[0]....
.L_28:
        /*002c*/ 	.word	0x00000010


	//----- nvinfo : EIATTR_CBANK_PARAM_SIZE
	.align		4
.L_29:
        /*0030*/ 	.byte	0x03, 0x19
        /*0032*/ 	.short	0x0008


	//----- nvinfo : EIATTR_PARAM_CBANK
	.align		4
        /*0034*/ 	.byte	0x04, 0x0a
        /*0036*/ 	.short	(.L_31 - .L_30)
	.align		4
.L_30:
        /*0038*/ 	.word	index@(.nv.constant0._Z10mov_rightKPPi)
        /*003c*/ 	.short	0x0380
        /*003e*/ 	.short	0x0008


	//----- nvinfo : EIATTR_SW_WAR
	.align		4
.L_31:
        /*0040*/ 	.byte	0x04, 0x36
        /*0042*/ 	.short	(.L_33 - .L_32)
.L_32:
        /*0044*/ 	.word	0x00000008
.L_33:


//--------------------- .nv.info._Z9mov_leftKPPi  --------------------------
	.section	.nv.info._Z9mov_leftKPPi,"",@"SHT_CUDA_INFO"
	.sectionflags	@""
	.align	4


	//----- nvinfo : EIATTR_CUDA_API_VERSION
	.align		4
        /*0000*/ 	.byte	0x04, 0x37
        /*0002*/ 	.short	(.L_35 - .L_34)
.L_34:
        /*0004*/ 	.word	0x00000082


	//----- nvinfo : EIATTR_KPARAM_INFO
	.align		4
.L_35:
        /*0008*/ 	.byte	0x04, 0x17
        /*000a*/ 	.short	(.L_37 - .L_36)
.L_36:
        /*000c*/ 	.word	0x00000000
        /*0010*/ 	.short	0x0000
        /*0012*/ 	.short	0x0000
        /*0014*/ 	.byte	0x00, 0xf5, 0x21, 0x00


	//----- nvinfo : EIATTR_SPARSE_MMA_MASK
	.align		4
.L_37:
        /*0018*/ 	.byte	0x03, 0x50
        /*001a*/ 	.short	0x0000


	//----- nvinfo : EIATTR_MAXREG_COUNT
	.align		4
        /*001c*/ 	.byte	0x03, 0x1b
        /*001e*/ 	.short	0x00ff


	//----- nvinfo : EIATTR_MERCURY_ISA_VERSION
	.align		4
        /*0020*/ 	.byte	0x03, 0x5f
        /*0022*/ 	.short	0x0101


	//----- nvinfo : EIATTR_VRC_CTA_INIT_COUNT
	.align		4
        /*0024*/ 	.byte	0x02, 0x4a
	.zero		1
	.zero		1


	//----- nvinfo : EIATTR_EXIT_INSTR_OFFSETS
	.align		4
        /*0028*/ 	.byte	0x04, 0x1c
        /*002a*/ 	.short	(.L_39 - .L_38)


	//   ....[0]....
.L_38:
        /*002c*/ 	.word	0x00000010


	//----- nvinfo : EIATTR_CBANK_PARAM_SIZE
	.align		4
.L_39:
        /*0030*/ 	.byte	0x03, 0x19
        /*0032*/ 	.short	0x0008


	//----- nvinfo : EIATTR_PARAM_CBANK
	.align		4
        /*0034*/ 	.byte	0x04, 0x0a
        /*0036*/ 	.short	(.L_41 - .L_40)
	.align		4
.L_40:
        /*0038*/ 	.word	index@(.nv.constant0._Z9mov_leftKPPi)
        /*003c*/ 	.short	0x0380
        /*003e*/ 	.short	0x0008


	//----- nvinfo : EIATTR_SW_WAR
	.align		4
.L_41:
        /*0040*/ 	.byte	0x04, 0x36
        /*0042*/ 	.short	(.L_43 - .L_42)
.L_42:
        /*0044*/ 	.word	0x00000008
.L_43:


//--------------------- .nv.info._Z9mov_downKPiii --------------------------
	.section	.nv.info._Z9mov_downKPiii,"",@"SHT_CUDA_INFO"
	.sectionflags	@""
	.align	4


	//----- nvinfo : EIATTR_CUDA_API_VERSION
	.align		4
        /*0000*/ 	.byte	0x04, 0x37
        /*0002*/ 	.short	(.L_45 - .L_44)
.L_44:
        /*0004*/ 	.word	0x00000082


	//----- nvinfo : EIATTR_KPARAM_INFO
	.align		4
.L_45:
        /*0008*/ 	.byte	0x04, 0x17
        /*000a*/ 	.short	(.L_47 - .L_46)
.L_46:
        /*000c*/ 	.word	0x00000000
        /*0010*/ 	.short	0x0002
        /*0012*/ 	.short	0x000c
        /*0014*/ 	.byte	0x00, 0xf0, 0x11, 0x00


	//----- nvinfo : EIATTR_KPARAM_INFO
	.align		4
.L_47:
        /*0018*/ 	.byte	0x04, 0x17
        /*001a*/ 	.short	(.L_49 - .L_48)
.L_48:
        /*001c*/ 	.word	0x00000000
        /*0020*/ 	.short	0x0001
        /*0022*/ 	.short	0x0008
        /*0024*/ 	.byte	0x00, 0xf0, 0x11, 0x00


	//----- nvinfo : EIATTR_KPARAM_INFO
	.align		4
.L_49:
        /*0028*/ 	.byte	0x04, 0x17
        /*002a*/ 	.short	(.L_51 - .L_50)
.L_50:
        /*002c*/ 	.word	0x00000000
        /*0030*/ 	.short	0x0000
        /*0032*/ 	.short	0x0000
        /*0034*/ 	.byte	0x00, 0xf5, 0x21, 0x00


	//----- nvinfo : EIATTR_SPARSE_MMA_MASK
	.align		4
.L_51:
        /*0038*/ 	.byte	0x03, 0x50
        /*003a*/ 	.short	0x0000


	//----- nvinfo : EIATTR_MAXREG_COUNT
	.align		4
        /*003c*/ 	.byte	0x03, 0x1b
        /*003e*/ 	.short	0x00ff


	//----- nvinfo : EIATTR_EXTERNS
	.align		4
        /*0040*/ 	.byte	0x04, 0x0f
        /*0042*/ 	.short	(.L_53 - .L_52)


	//   ....[0]....
	.align		4
.L_52:
        /*0044*/ 	.word	index@(malloc)


	//----- nvinfo : EIATTR_MERCURY_ISA_VERSION
	.align		4
.L_53:
        /*0048*/ 	.byte	0x03, 0x5f
        /*004a*/ 	.short	0x0101


	//----- nvinfo : EIATTR_VRC_CTA_INIT_COUNT
	.align		4
        /*004c*/ 	.byte	0x02, 0x4a
	.zero		1
	.zero		1


	//----- nvinfo : EIATTR_SYSCALL_OFFSETS
	.align		4
        /*0050*/ 	.byte	0x04, 0x46
        /*0052*/ 	.short	(.L_55 - .L_54)


	//   ....[0]....
.L_54:
        /*0054*/ 	.word	0x000000a0


	//   ....[1]....
        /*0058*/ 	.word	0x00000980


	//----- nvinfo : EIATTR_EXIT_INSTR_OFFSETS
	.align		4
.L_55:
        /*005c*/ 	.byte	0x04, 0x1c
        /*005e*/ 	.short	(.L_57 - .L_56)


	//   ....[0]....
.L_56:
        /*0060*/ 	.word	0x000011d0


	//   ....[1]....
        /*0064*/ 	.word	0x00002840


	//   ....[2]....
        /*0068*/ 	.word	0x00002b80


	//   ....[3]....
        /*006c*/ 	.word	0x00002d90


	//   ....[4]....
        /*0070*/ 	.word	0x00002ed0


	//----- nvinfo : EIATTR_CRS_STACK_SIZE
	.align		4
.L_57:
        /*0074*/ 	.byte	0x04, 0x1e
        /*0076*/ 	.short	(.L_59 - .L_58)
.L_58:
        /*0078*/ 	.word	0x00000000


	//----- nvinfo : EIATTR_CBANK_PARAM_SIZE
	.align		4
.L_59:
        /*007c*/ 	.byte	0x03, 0x19
        /*007e*/ 	.short	0x0010


	//----- nvinfo : EIATTR_PARAM_CBANK
	.align		4
        /*0080*/ 	.byte	0x04, 0x0a
        /*0082*/ 	.short	(.L_61 - .L_60)
	.align		4
.L_60:
        /*0084*/ 	.word	index@(.nv.constant0._Z9mov_downKPiii)
        /*0088*/ 	.short	0x0380
        /*008a*/ 	.short	0x0010


	//----- nvinfo : EIATTR_SW_WAR
	.align		4
.L_61:
        /*008c*/ 	.byte	0x04, 0x36
        /*008e*/ 	.short	(.L_63 - .L_62)
.L_62:
        /*0090*/ 	.word	0x00000008
.L_63:


//--------------------- .nv.info._Z7mov_upKPiii   --------------------------
	.section	.nv.info._Z7mov_upKPiii,"",@"SHT_CUDA_INFO"
	.sectionflags	@""
	.align	4


	//----- nvinfo : EIATTR_CUDA_API_VERSION
	.align		4
        /*0000*/ 	.byte	0x04, 0x37
        /*0002*/ 	.short	(.L_65 - .L_64)
.L_64:
        /*0004*/ 	.word	0x00000082


	//----- nvinfo : EIATTR_KPARAM_INFO
	.align		4
.L_65:
        /*0008*/ 	.byte	0x04, 0x17
        /*000a*/ 	.short	(.L_67 - .L_66)
.L_66:
        /*000c*/ 	.word	0x00000000
        /*0010*/ 	.short	0x0002
        /*0012*/ 	.short	0x000c
        /*0014*/ 	.byte	0x00, 0xf0, 0x11, 0x00


	//----- nvinfo : EIATTR_KPARAM_INFO
	.align		4
.L_67:
        /*0018*/ 	.byte	0x04, 0x17
        /*001a*/ 	.short	(.L_69 - .L_68)
.L_68:
        /*001c*/ 	.word	0x00000000
        /*0020*/ 	.short	0x0001
        /*0022*/ 	.short	0x0008
        /*0024*/ 	.byte	0x00, 0xf0, 0x11, 0x00


	//----- nvinfo : EIATTR_KPARAM_INFO
	.align		4
.L_69:
        /*0028*/ 	.byte	0x04, 0x17
        /*002a*/ 	.short	(.L_71 - .L_70)
.L_70:
        /*002c*/ 	.word	0x00000000
        /*0030*/ 	.short	0x0000
        /*0032*/ 	.short	0x0000
        /*0034*/ 	.byte	0x00, 0xf5, 0x21, 0x00


	//----- nvinfo : EIATTR_SPARSE_MMA_MASK
	.align		4
.L_71:
        /*0038*/ 	.byte	0x03, 0x50
        /*003a*/ 	.short	0x0000


	//----- nvinfo : EIATTR_MAXREG_COUNT
	.align		4
        /*003c*/ 	.byte	0x03, 0x1b
        /*003e*/ 	.short	0x00ff


	//----- nvinfo : EIATTR_EXTERNS
	.align		4
        /*0040*/ 	.byte	0x04, 0x0f
        /*0042*/ 	.short	(.L_73 - .L_72)


	//   ....[0]....
	.align		4
.L_72:
        /*0044*/ 	.word	index@(malloc)


	//----- nvinfo : EIATTR_MERCURY_ISA_VERSION
	.align		4
.L_73:
        /*0048*/ 	.byte	0x03, 0x5f
        /*004a*/ 	.short	0x0101


	//----- nvinfo : EIATTR_VRC_CTA_INIT_COUNT
	.align		4
        /*004c*/ 	.byte	0x02, 0x4a
	.zero		1
	.zero		1


	//----- nvinfo : EIATTR_SYSCALL_OFFSETS
	.align		4
        /*0050*/ 	.byte	0x04, 0x46
        /*0052*/ 	.short	(.L_75 - .L_74)


	//   ....[0]....
.L_74:
        /*0054*/ 	.word	0x000000e0


	//   ....[1]....
        /*0058*/ 	.word	0x000009d0


	//----- nvinfo : EIATTR_EXIT_INSTR_OFFSETS
	.align		4
.L_75:
        /*005c*/ 	.byte	0x04, 0x1c
        /*005e*/ 	.short	(.L_77 - .L_76)


	//   ....[0]....
.L_76:
        /*0060*/ 	.word	0x00001220


	//   ....[1]....
        /*0064*/ 	.word	0x000024a0


	//   ....[2]....
        /*0068*/ 	.word	0x00002790


	//   ....[3]....
        /*006c*/ 	.word	0x00002990


	//   ....[4]....
        /*0070*/ 	.word	0x00002ad0


	//----- nvinfo : EIATTR_CRS_STACK_SIZE
	.align		4
.L_77:
        /*0074*/ 	.byte	0x04, 0x1e
        /*0076*/ 	.short	(.L_79 - .L_78)
.L_78:
        /*0078*/ 	.word	0x00000000


	//----- nvinfo : EIATTR_CBANK_PARAM_SIZE
	.align		4
.L_79:
        /*007c*/ 	.byte	0x03, 0x19
        /*007e*/ 	.short	0x0010


	//----- nvinfo : EIATTR_PARAM_CBANK
	.align		4
        /*0080*/ 	.byte	0x04, 0x0a
        /*0082*/ 	.short	(.L_81 - .L_80)
	.align		4
.L_80:
        /*0084*/ 	.word	index@(.nv.constant0._Z7mov_upKPiii)
        /*0088*/ 	.short	0x0380
        /*008a*/ 	.short	0x0010


	//----- nvinfo : EIATTR_SW_WAR
	.align		4
.L_81:
        /*008c*/ 	.byte	0x04, 0x36
        /*008e*/ 	.short	(.L_83 - .L_82)
.L_82:
        /*0090*/ 	.word	0x00000008
.L_83:


//--------------------- .nv.callgraph             --------------------------
	.section	.nv.callgraph,"",@"SHT_CUDA_CALLGRAPH"
	.align	4
	.sectionentsize	8
	.align		4
        /*0000*/ 	.word	0x00000000
	.align		4
        /*0004*/ 	.word	0xffffffff
	.align		4
        /*0008*/ 	.word	index@(_Z9mov_downKPiii)
	.align		4
        /*000c*/ 	.word	index@(malloc)
	.align		4
        /*0010*/ 	.word	index@(_Z7mov_upKPiii)
	.align		4
        /*0014*/ 	.word	index@(malloc)
	.align		4
        /*0018*/ 	.word	0x00000000
	.align		4
        /*001c*/ 	.word	0xfffffffe
	.align		4
        /*0020*/ 	.word	0x00000000
	.align		4
        /*0024*/ 	.word	0xfffffffd
	.align		4
        /*0028*/ 	.word	0x00000000
	.align		4
        /*002c*/ 	.word	0xfffffffc


//--------------------- .nv.constant4             --------------------------
	.section	.nv.constant4,"a",@progbits
	.align	8
	.align		8
.nv.constant4:
        /*0000*/ 	.dword	malloc


//--------------------- .text._Z10mov_rightKPPi   --------------------------
	.section	.text._Z10mov_rightKPPi,"ax",@progbits
	.align	128
        .global         _Z10mov_rightKPPi
        .type           _Z10mov_rightKPPi,@function
        .size           _Z10mov_rightKPPi,(.L_x_57 - _Z10mov_rightKPPi)
        .other          _Z10mov_rightKPPi,@"STO_CUDA_ENTRY STV_DEFAULT"
_Z10mov_rightKPPi:
.text._Z10mov_rightKPPi:
[----:B------:R-:W-:Y:S01]  /*0000*/  LDC R1, c[0x0][0x37c] ;  /* 0x0000df00ff017b82 */ /* 0x000fe20000000800 */
[----:B------:R-:W-:Y:S05]  /*0010*/  EXIT ;  /* 0x000000000000794d */ /* 0x000fea0003800000 */
.L_x_0:
[----:B------:R-:W-:-:S00]  /*0020*/  BRA `(.L_x_0) ;  /* 0xfffffffc00fc7947 */ /* 0x000fc0000383ffff */
[----:B------:R-:W-:-:S00]  /*0030*/  NOP ;  /* 0x0000000000007918 */ /* 0x000fc00000000000 */
        /* <DEDUP_REMOVED lines=12> */
.L_x_57:


//--------------------- .text._Z9mov_leftKPPi     --------------------------
	.section	.text._Z9mov_leftKPPi,"ax",@progbits
	.align	128
        .global         _Z9mov_leftKPPi
        .type           _Z9mov_leftKPPi,@function
        .size           _Z9mov_leftKPPi,(.L_x_58 - _Z9mov_leftKPPi)
        .other          _Z9mov_leftKPPi,@"STO_CUDA_ENTRY STV_DEFAULT"
_Z9mov_leftKPPi:
.text._Z9mov_leftKPPi:
[----:B------:R-:W-:Y:S01]  /*0000*/  LDC R1, c[0x0][0x37c] ;  /* 0x0000df00ff017b82 */ /* 0x000fe20000000800 */
[----:B------:R-:W-:Y:S05]  /*0010*/  EXIT ;  /* 0x000000000000794d */ /* 0x000fea0003800000 */
.L_x_1:
        /* <DEDUP_REMOVED lines=14> */
.L_x_58:


//--------------------- .text._Z9mov_downKPiii    --------------------------
	.section	.text._Z9mov_downKPiii,"ax",@progbits
	.align	128
        .global         _Z9mov_downKPiii
        .type           _Z9mov_downKPiii,@function
        .size           _Z9mov_downKPiii,(.L_x_59 - _Z9mov_downKPiii)
        .other          _Z9mov_downKPiii,@"STO_CUDA_ENTRY STV_DEFAULT"
_Z9mov_downKPiii:
.text._Z9mov_downKPiii:
[----:B------:R-:W0:Y:S01]  /*0000*/  LDC R1, c[0x0][0x37c] ;  /* 0x0000df00ff017b82 */ /* 0x000e220000000800 */
[----:B------:R-:W1:Y:S01]  /*0010*/  LDCU.64 UR36, c[0x0][0x388] ;  /* 0x00007100ff2477ac */ /* 0x000e620008000a00 */
[----:B------:R-:W-:-:S06]  /*0020*/  MOV R0, 0x0 ;  /* 0x0000000000007802 */ /* 0x000fcc0000000f00 */
[----:B------:R2:W3:Y:S01]  /*0030*/  LDC.64 R2, c[0x4][R0] ;  /* 0x0100000000027b82 */ /* 0x0004e20000000a00 */
[----:B-1----:R-:W-:-:S04]  /*0040*/  UIMAD.WIDE UR36, UR36, UR37, URZ ;  /* 0x00000025242472a5 */ /* 0x002fc8000f8e02ff */
[----:B------:R-:W-:Y:S02]  /*0050*/  USHF.L.U32 UR38, UR36, 0x2, URZ ;  /* 0x0000000224267899 */ /* 0x000fe400080006ff */
[----:B------:R-:W-:-:S04]  /*0060*/  USHF.L.U64.HI UR36, UR36, 0x2, UR37 ;  /* 0x0000000224247899 */ /* 0x000fc80008010225 */
[----:B------:R-:W-:Y:S02]  /*0070*/  IMAD.U32 R4, RZ, RZ, UR38 ;  /* 0x00000026ff047e24 */ /* 0x000fe4000f8e00ff */
[----:B--2---:R-:W-:-:S07]  /*0080*/  IMAD.U32 R5, RZ, RZ, UR36 ;  /* 0x00000024ff057e24 */ /* 0x004fce000f8e00ff */
[----:B------:R-:W-:-:S07]  /*0090*/  LEPC R20, `(.L_x_2) ;  /* 0x000000001014794e */ /* 0x000fce0000000000 */
[----:B0--3--:R-:W-:Y:S05]  /*00a0*/  CALL.ABS.NOINC R2 ;  /* 0x0000000002007343 */ /* 0x009fea0003c00000 */
.L_x_2:
[----:B------:R-:W0:Y:S01]  /*00b0*/  LDC.64 R22, c[0x0][0x388] ;  /* 0x0000e200ff167b82 */ /* 0x000e220000000a00 */
[----:B------:R-:W-:Y:S02]  /*00c0*/  IMAD.MOV.U32 R18, RZ, RZ, R4 ;  /* 0x000000ffff127224 */ /* 0x000fe400078e0004 */
[----:B------:R-:W-:-:S05]  /*00d0*/  IMAD.MOV.U32 R19, RZ, RZ, R5 ;  /* 0x000000ffff137224 */ /* 0x000fca00078e0005 */
[----:B------:R-:W1:Y:S01]  /*00e0*/  LDC.64 R16, c[0x0][0x358] ;  /* 0x0000d600ff107b82 */ /* 0x000e620000000a00 */
[----:B0-----:R-:W-:-:S05]  /*00f0*/  IMAD R22, R22, R23, RZ ;  /* 0x0000001716167224 */ /* 0x001fca00078e02ff */
[----:B------:R-:W-:-:S04]  /*0100*/  ISETP.GE.AND P0, PT, R22, 0x1, PT ;  /* 0x000000011600780c */ /* 0x000fc80003f06270 */
[----:B------:R-:W-:-:S09]  /*0110*/  P2R R0, PR, RZ, 0x1 ;  /* 0x00000001ff007803 */ /* 0x000fd20000000000 */
[----:B-1----:R-:W-:Y:S05]  /*0120*/  @!P0 BRA `(.L_x_3) ;  /* 0x0000000800008947 */ /* 0x002fea0003800000 */
[C---:B------:R-:W-:Y:S01]  /*0130*/  ISETP.GE.U32.AND P1, PT, R22.reuse, 0x10, PT ;  /* 0x000000101600780c */ /* 0x040fe20003f26070 */
[----:B------:R-:W-:Y:S01]  /*0140*/  IMAD.MOV.U32 R5, RZ, RZ, RZ ;  /* 0x000000ffff057224 */ /* 0x000fe200078e00ff */
[----:B------:R-:W-:-:S04]  /*0150*/  LOP3.LUT R6, R22, 0xf, RZ, 0xc0, !PT ;  /* 0x0000000f16067812 */ /* 0x000fc800078ec0ff */
[----:B------:R-:W-:-:S07]  /*0160*/  ISETP.NE.AND P0, PT, R6, RZ, PT ;  /* 0x000000ff0600720c */ /* 0x000fce0003f05270 */
[----:B------:R-:W-:Y:S06]  /*0170*/  @!P1 BRA `(.L_x_4) ;  /* 0x0000000000f49947 */ /* 0x000fec0003800000 */
[----:B------:R-:W-:Y:S01]  /*0180*/  IADD3 R4, P1, PT, R18, 0x20, RZ ;  /* 0x0000002012047810 */ /* 0x000fe20007f3e0ff */
[----:B------:R-:W-:Y:S01]  /*0190*/  BSSY.RECONVERGENT B0, `(.L_x_4) ;  /* 0x000003b000007945 */ /* 0x000fe20003800200 */
[----:B------:R-:W-:-:S03]  /*01a0*/  LOP3.LUT R5, R22, 0x7ffffff0, RZ, 0xc0, !PT ;  /* 0x7ffffff016057812 */ /* 0x000fc600078ec0ff */
[----:B------:R-:W-:Y:S02]  /*01b0*/  IMAD.X R7, RZ, RZ, R19, P1 ;  /* 0x000000ffff077224 */ /* 0x000fe400008e0613 */
[----:B------:R-:W-:-:S07]  /*01c0*/  IMAD.MOV R0, RZ, RZ, -R5 ;  /* 0x000000ffff007224 */ /* 0x000fce00078e0a05 */
.L_x_5:
[----:B------:R-:W-:Y:S01]  /*01d0*/  VIADD R0, R0, 0x10 ;  /* 0x0000001000007836 */ /* 0x000fe20000000000 */
[C---:B------:R-:W-:Y:S01]  /*01e0*/  R2UR UR4, R16.reuse ;  /* 0x00000000100472ca */ /* 0x040fe200000e0000 */
[----:B0-----:R-:W-:Y:S01]  /*01f0*/  IMAD.MOV.U32 R2, RZ, RZ, R4 ;  /* 0x000000ffff027224 */ /* 0x001fe200078e0004 */
[C---:B------:R-:W-:Y:S01]  /*0200*/  R2UR UR5, R17.reuse ;  /* 0x00000000110572ca */ /* 0x040fe200000e0000 */
[----:B------:R-:W-:Y:S01]  /*0210*/  IMAD.MOV.U32 R3, RZ, RZ, R7 ;  /* 0x000000ffff037224 */ /* 0x000fe200078e0007 */
[C---:B------:R-:W-:Y:S02]  /*0220*/  R2UR UR6, R16.reuse ;  /* 0x00000000100672ca */ /* 0x040fe400000e0000 */
[C---:B------:R-:W-:Y:S02]  /*0230*/  R2UR UR7, R17.reuse ;  /* 0x00000000110772ca */ /* 0x040fe400000e0000 */
[----:B------:R-:W-:Y:S02]  /*0240*/  R2UR UR8, R16 ;  /* 0x00000000100872ca */ /* 0x000fe400000e0000 */
[----:B------:R-:W-:-:S02]  /*0250*/  R2UR UR9, R17 ;  /* 0x00000000110972ca */ /* 0x000fc400000e0000 */
[C---:B------:R-:W-:Y:S02]  /*0260*/  R2UR UR10, R16.reuse ;  /* 0x00000000100a72ca */ /* 0x040fe400000e0000 */
[C---:B------:R-:W-:Y:S01]  /*0270*/  R2UR UR11, R17.reuse ;  /* 0x00000000110b72ca */ /* 0x040fe200000e0000 */
[----:B------:R0:W-:Y:S01]  /*0280*/  ST.E desc[UR4][R2.64+-0x20], RZ ;  /* 0xffffe0ff02007985 */ /* 0x0001e2000c101904 */
[C---:B------:R-:W-:Y:S02]  /*0290*/  R2UR UR12, R16.reuse ;  /* 0x00000000100c72ca */ /* 0x040fe400000e0000 */
[C---:B------:R-:W-:Y:S01]  /*02a0*/  R2UR UR13, R17.reuse ;  /* 0x00000000110d72ca */ /* 0x040fe200000e0000 */
[----:B------:R0:W-:Y:S01]  /*02b0*/  ST.E desc[UR6][R2.64+-0x1c], RZ ;  /* 0xffffe4ff02007985 */ /* 0x0001e2000c101906 */
[C---:B------:R-:W-:Y:S02]  /*02c0*/  R2UR UR14, R16.reuse ;  /* 0x00000000100e72ca */ /* 0x040fe400000e0000 */
[----:B------:R-:W-:Y:S01]  /*02d0*/  R2UR UR15, R17 ;  /* 0x00000000110f72ca */ /* 0x000fe200000e0000 */
[----:B------:R0:W-:Y:S01]  /*02e0*/  ST.E desc[UR8][R2.64+-0x18], RZ ;  /* 0xffffe8ff02007985 */ /* 0x0001e2000c101908 */
[----:B------:R-:W-:-:S02]  /*02f0*/  R2UR UR16, R16 ;  /* 0x00000000101072ca */ /* 0x000fc400000e0000 */
        /* <DEDUP_REMOVED lines=27> */
[----:B------:R-:W-:Y:S01]  /*04b0*/  R2UR UR35, R17 ;  /* 0x00000000112372ca */ /* 0x000fe200000e0000 */
[----:B------:R0:W-:Y:S01]  /*04c0*/  ST.E desc[UR28][R2.64+0x10], RZ ;  /* 0x000010ff02007985 */ /* 0x0001e2000c10191c */
[----:B------:R-:W-:Y:S02]  /*04d0*/  ISETP.NE.AND P1, PT, R0, RZ, PT ;  /* 0x000000ff0000720c */ /* 0x000fe40003f25270 */
[----:B------:R-:W-:Y:S01]  /*04e0*/  IADD3 R4, P2, PT, R2, 0x40, RZ ;  /* 0x0000004002047810 */ /* 0x000fe20007f5e0ff */
[----:B------:R0:W-:Y:S04]  /*04f0*/  ST.E desc[UR30][R2.64+0x14], RZ ;  /* 0x000014ff02007985 */ /* 0x0001e8000c10191e */
[----:B------:R0:W-:Y:S01]  /*0500*/  ST.E desc[UR32][R2.64+0x18], RZ ;  /* 0x000018ff02007985 */ /* 0x0001e2000c101920 */
[----:B------:R-:W-:-:S03]  /*0510*/  IMAD.X R7, RZ, RZ, R3, P2 ;  /* 0x000000ffff077224 */ /* 0x000fc600010e0603 */
[----:B------:R0:W-:Y:S02]  /*0520*/  ST.E desc[UR34][R2.64+0x1c], RZ ;  /* 0x00001cff02007985 */ /* 0x0001e4000c101922 */
[----:B------:R-:W-:Y:S05]  /*0530*/  @P1 BRA `(.L_x_5) ;  /* 0xfffffffc00241947 */ /* 0x000fea000383ffff */
[----:B------:R-:W-:Y:S05]  /*0540*/  BSYNC.RECONVERGENT B0 ;  /* 0x0000000000007941 */ /* 0x000fea0003800200 */
.L_x_4:
[----:B------:R-:W-:Y:S04]  /*0550*/  BSSY.RECONVERGENT B0, `(.L_x_3) ;  /* 0x000003d000007945 */ /* 0x000fe80003800200 */
[----:B------:R-:W-:Y:S05]  /*0560*/  @!P0 BRA `(.L_x_6) ;  /* 0x0000000000ec8947 */ /* 0x000fea0003800000 */
[----:B------:R-:W-:Y:S02]  /*0570*/  ISETP.GE.U32.AND P0, PT, R6, 0x8, PT ;  /* 0x000000080600780c */ /* 0x000fe40003f06070 */
[----:B------:R-:W-:-:S04]  /*0580*/  LOP3.LUT R0, R22, 0x7, RZ, 0xc0, !PT ;  /* 0x0000000716007812 */ /* 0x000fc800078ec0ff */
[----:B------:R-:W-:-:S07]  /*0590*/  ISETP.NE.AND P1, PT, R0, RZ, PT ;  /* 0x000000ff0000720c */ /* 0x000fce0003f25270 */
[----:B------:R-:W-:Y:S06]  /*05a0*/  @!P0 BRA `(.L_x_7) ;  /* 0x0000000000688947 */ /* 0x000fec0003800000 */
[C---:B------:R-:W-:Y:S01]  /*05b0*/  R2UR UR4, R16.reuse ;  /* 0x00000000100472ca */ /* 0x040fe200000e0000 */
[----:B0-----:R-:W-:Y:S01]  /*05c0*/  IMAD.WIDE.U32 R2, R5, 0x4, R18 ;  /* 0x0000000405027825 */ /* 0x001fe200078e0012 */
[----:B------:R-:W-:Y:S02]  /*05d0*/  R2UR UR5, R17 ;  /* 0x00000000110572ca */ /* 0x000fe400000e0000 */
[C---:B------:R-:W-:Y:S01]  /*05e0*/  R2UR UR6, R16.reuse ;  /* 0x00000000100672ca */ /* 0x040fe200000e0000 */
[----:B------:R-:W-:Y:S01]  /*05f0*/  VIADD R5, R5, 0x8 ;  /* 0x0000000805057836 */ /* 0x000fe20000000000 */
        /* <DEDUP_REMOVED lines=15> */
[----:B------:R-:W-:Y:S02]  /*06f0*/  R2UR UR18, R16 ;  /* 0x00000000101272ca */ /* 0x000fe400000e0000 */
[----:B------:R-:W-:Y:S01]  /*0700*/  R2UR UR19, R17 ;  /* 0x00000000111372ca */ /* 0x000fe200000e0000 */
[----:B------:R1:W-:Y:S04]  /*0710*/  ST.E desc[UR12][R2.64+0x10], RZ ;  /* 0x000010ff02007985 */ /* 0x0003e8000c10190c */
[----:B------:R1:W-:Y:S04]  /*0720*/  ST.E desc[UR14][R2.64+0x14], RZ ;  /* 0x000014ff02007985 */ /* 0x0003e8000c10190e */
[----:B------:R1:W-:Y:S04]  /*0730*/  ST.E desc[UR16][R2.64+0x18], RZ ;  /* 0x000018ff02007985 */ /* 0x0003e8000c101910 */
[----:B------:R1:W-:Y:S02]  /*0740*/  ST.E desc[UR18][R2.64+0x1c], RZ ;  /* 0x00001cff02007985 */ /* 0x0003e4000c101912 */
.L_x_7:
[----:B------:R-:W-:Y:S05]  /*0750*/  @!P1 BRA `(.L_x_6) ;  /* 0x0000000000709947 */ /* 0x000fea0003800000 */
[----:B------:R-:W-:Y:S02]  /*0760*/  ISETP.GE.U32.AND P0, PT, R0, 0x4, PT ;  /* 0x000000040000780c */ /* 0x000fe40003f06070 */
[----:B------:R-:W-:-:S04]  /*0770*/  LOP3.LUT R0, R22, 0x3, RZ, 0xc0, !PT ;  /* 0x0000000316007812 */ /* 0x000fc800078ec0ff */
[----:B------:R-:W-:-:S07]  /*0780*/  ISETP.NE.AND P1, PT, R0, RZ, PT ;  /* 0x000000ff0000720c */ /* 0x000fce0003f25270 */
[C---:B------:R-:W-:Y:S01]  /*0790*/  @P0 R2UR UR4, R16.reuse ;  /* 0x00000000100402ca */ /* 0x040fe200000e0000 */
[----:B01----:R-:W-:Y:S01]  /*07a0*/  @P0 IMAD.WIDE.U32 R2, R5, 0x4, R18 ;  /* 0x0000000405020825 */ /* 0x003fe200078e0012 */
[----:B------:R-:W-:Y:S02]  /*07b0*/  @P0 R2UR UR5, R17 ;  /* 0x00000000110502ca */ /* 0x000fe400000e0000 */
[C---:B------:R-:W-:Y:S01]  /*07c0*/  @P0 R2UR UR6, R16.reuse ;  /* 0x00000000100602ca */ /* 0x040fe200000e0000 */
[----:B------:R-:W-:Y:S01]  /*07d0*/  @P0 VIADD R5, R5, 0x4 ;  /* 0x0000000405050836 */ /* 0x000fe20000000000 */
[C---:B------:R-:W-:Y:S02]  /*07e0*/  @P0 R2UR UR7, R17.reuse ;  /* 0x00000000110702ca */ /* 0x040fe400000e0000 */
[----:B------:R-:W-:Y:S02]  /*07f0*/  @P0 R2UR UR8, R16 ;  /* 0x00000000100802ca */ /* 0x000fe400000e0000 */
[----:B------:R-:W-:-:S02]  /*0800*/  @P0 R2UR UR9, R17 ;  /* 0x00000000110902ca */ /* 0x000fc400000e0000 */
[----:B------:R-:W-:Y:S02]  /*0810*/  @P0 R2UR UR10, R16 ;  /* 0x00000000100a02ca */ /* 0x000fe400000e0000 */
[----:B------:R-:W-:Y:S01]  /*0820*/  @P0 R2UR UR11, R17 ;  /* 0x00000000110b02ca */ /* 0x000fe200000e0000 */
[----:B------:R2:W-:Y:S04]  /*0830*/  @P0 ST.E desc[UR4][R2.64], RZ ;  /* 0x000000ff02000985 */ /* 0x0005e8000c101904 */
[----:B------:R2:W-:Y:S04]  /*0840*/  @P0 ST.E desc[UR6][R2.64+0x4], RZ ;  /* 0x000004ff02000985 */ /* 0x0005e8000c101906 */
[----:B------:R2:W-:Y:S04]  /*0850*/  @P0 ST.E desc[UR8][R2.64+0x8], RZ ;  /* 0x000008ff02000985 */ /* 0x0005e8000c101908 */
[----:B------:R2:W-:Y:S01]  /*0860*/  @P0 ST.E desc[UR10][R2.64+0xc], RZ ;  /* 0x00000cff02000985 */ /* 0x0005e2000c10190a */
[----:B------:R-:W-:Y:S05]  /*0870*/  @!P1 BRA `(.L_x_6) ;  /* 0x0000000000289947 */ /* 0x000fea0003800000 */
[----:B--2---:R-:W-:-:S04]  /*0880*/  IMAD.WIDE.U32 R2, R5, 0x4, R18 ;  /* 0x0000000405027825 */ /* 0x004fc800078e0012 */
[----:B------:R-:W-:-:S07]  /*0890*/  IMAD.MOV R0, RZ, RZ, -R0 ;  /* 0x000000ffff007224 */ /* 0x000fce00078e0a00 */
.L_x_8:
[----:B------:R-:W-:Y:S01]  /*08a0*/  VIADD R0, R0, 0x1 ;  /* 0x0000000100007836 */ /* 0x000fe20000000000 */
[----:B------:R-:W-:Y:S02]  /*08b0*/  R2UR UR4, R16 ;  /* 0x00000000100472ca */ /* 0x000fe400000e0000 */
[----:B------:R-:W-:Y:S02]  /*08c0*/  R2UR UR5, R17 ;  /* 0x00000000110572ca */ /* 0x000fe400000e0000 */
[----:B------:R-:W-:-:S11]  /*08d0*/  ISETP.NE.AND P0, PT, R0, RZ, PT ;  /* 0x000000ff0000720c */ /* 0x000fd60003f05270 */
[----:B------:R0:W-:Y:S02]  /*08e0*/  ST.E desc[UR4][R2.64], RZ ;  /* 0x000000ff02007985 */ /* 0x0001e4000c101904 */
[----:B0-----:R-:W-:-:S05]  /*08f0*/  IADD3 R2, P1, PT, R2, 0x4, RZ ;  /* 0x0000000402027810 */ /* 0x001fca0007f3e0ff */
[----:B------:R-:W-:Y:S01]  /*0900*/  IMAD.X R3, RZ, RZ, R3, P1 ;  /* 0x000000ffff037224 */ /* 0x000fe200008e0603 */
[----:B------:R-:W-:Y:S07]  /*0910*/  @P0 BRA `(.L_x_8) ;  /* 0xfffffffc00e00947 */ /* 0x000fee000383ffff */
.L_x_6:
[----:B------:R-:W-:Y:S05]  /*0920*/  BSYNC.RECONVERGENT B0 ;  /* 0x0000000000007941 */ /* 0x000fea0003800200 */
.L_x_3:
[----:B------:R-:W-:Y:S01]  /*0930*/  MOV R0, 0x0 ;  /* 0x0000000000007802 */ /* 0x000fe20000000f00 */
[----:B------:R-:W-:Y:S02]  /*0940*/  IMAD.U32 R4, RZ, RZ, UR38 ;  /* 0x00000026ff047e24 */ /* 0x000fe4000f8e00ff */
[----:B------:R-:W-:Y:S01]  /*0950*/  IMAD.U32 R5, RZ, RZ, UR36 ;  /* 0x00000024ff057e24 */ /* 0x000fe2000f8e00ff */
[----:B012---:R0:W1:Y:S06]  /*0960*/  LDC.64 R2, c[0x4][R0] ;  /* 0x0100000000027b82 */ /* 0x00706c0000000a00 */
[----:B------:R-:W-:-:S07]  /*0970*/  LEPC R20, `(.L_x_9) ;  /* 0x000000001014794e */ /* 0x000fce0000000000 */
[----:B01----:R-:W-:Y:S05]  /*0980*/  CALL.ABS.NOINC R2 ;  /* 0x0000000002007343 */ /* 0x003fea0003c00000 */
.L_x_9:
[----:B------:R-:W-:-:S13]  /*0990*/  ISETP.GE.AND P6, PT, R22, 0x1, PT ;  /* 0x000000011600780c */ /* 0x000fda0003fc6270 */
[----:B------:R-:W-:Y:S05]  /*09a0*/  @!P6 BRA `(.L_x_10) ;  /* 0x000000080000e947 */ /* 0x000fea0003800000 */
        /* <DEDUP_REMOVED lines=10> */
.L_x_12:
        /* <DEDUP_REMOVED lines=56> */
.L_x_11:
        /* <DEDUP_REMOVED lines=32> */
.L_x_14:
        /* <DEDUP_REMOVED lines=21> */
.L_x_15:
        /* <DEDUP_REMOVED lines=8> */
.L_x_13:
[----:B------:R-:W-:Y:S05]  /*11a0*/  BSYNC.RECONVERGENT B0 ;  /* 0x0000000000007941 */ /* 0x000fea0003800200 */
.L_x_10:
[----:B------:R-:W3:Y:S02]  /*11b0*/  LDC R30, c[0x0][0x38c] ;  /* 0x0000e300ff1e7b82 */ /* 0x000ee40000000800 */
[----:B---3--:R-:W-:-:S13]  /*11c0*/  ISETP.GE.AND P0, PT, R30, 0x1, PT ;  /* 0x000000011e00780c */ /* 0x008fda0003f06270 */
[----:B------:R-:W-:Y:S05]  /*11d0*/  @!P0 EXIT ;  /* 0x000000000000894d */ /* 0x000fea0003800000 */
[----:B------:R-:W3:Y:S01]  /*11e0*/  LDCU UR4, c[0x0][0x38c] ;  /* 0x00007180ff0477ac */ /* 0x000ee20008000800 */
[----:B------:R-:W4:Y:S01]  /*11f0*/  S2R R0, SR_TID.X ;  /* 0x0000000000007919 */ /* 0x000f220000002100 */
[C---:B012---:R-:W-:Y:S01]  /*1200*/  VIADD R3, R30.reuse, 0xffffffff ;  /* 0xffffffff1e037836 */ /* 0x047fe20000000000 */
[----:B------:R-:W-:Y:S01]  /*1210*/  LOP3.LUT R2, R30, 0x7, RZ, 0xc0, !PT ;  /* 0x000000071e027812 */ /* 0x000fe200078ec0ff */
[----:B------:R-:W-:-:S03]  /*1220*/  IMAD.MOV.U32 R7, RZ, RZ, RZ ;  /* 0x000000ffff077224 */ /* 0x000fc600078e00ff */
[----:B------:R-:W-:Y:S02]  /*1230*/  ISETP.GE.U32.AND P1, PT, R3, 0x7, PT ;  /* 0x000000070300780c */ /* 0x000fe40003f26070 */
[----:B------:R-:W-:Y:S01]  /*1240*/  ISETP.NE.AND P0, PT, R2, RZ, PT ;  /* 0x000000ff0200720c */ /* 0x000fe20003f05270 */
[----:B---3--:R-:W-:-:S10]  /*1250*/  IMAD.U32 R6, RZ, RZ, UR4 ;  /* 0x00000004ff067e24 */ /* 0x008fd4000f8e00ff */
[----:B------:R-:W-:Y:S05]  /*1260*/  @!P1 BRA `(.L_x_16) ;  /* 0x0000000400a49947 */ /* 0x000fea0003800000 */
[----:B------:R-:W4:Y:S01]  /*1270*/  LDCU UR5, c[0x0][0x388] ;  /* 0x00007100ff0577ac */ /* 0x000f220008000800 */
[----:B------:R-:W0:Y:S01]  /*1280*/  LDC.64 R20, c[0x0][0x380] ;  /* 0x0000e000ff147b82 */ /* 0x000e220000000a00 */
[C---:B------:R-:W-:Y:S01]  /*1290*/  VIADD R15, R30.reuse, 0xfffffffe ;  /* 0xfffffffe1e0f7836 */ /* 0x040fe20000000000 */
[----:B------:R-:W-:Y:S01]  /*12a0*/  BSSY.RECONVERGENT B0, `(.L_x_16) ;  /* 0x0000065000007945 */ /* 0x000fe20003800200 */
[C---:B------:R-:W-:Y:S02]  /*12b0*/  VIADD R9, R30.reuse, 0xfffffffd ;  /* 0xfffffffd1e097836 */ /* 0x040fe40000000000 */
[C---:B------:R-:W-:Y:S02]  /*12c0*/  VIADD R11, R30.reuse, 0xfffffffc ;  /* 0xfffffffc1e0b7836 */ /* 0x040fe40000000000 */
[C---:B------:R-:W-:Y:S02]  /*12d0*/  VIADD R13, R30.reuse, 0xfffffffb ;  /* 0xfffffffb1e0d7836 */ /* 0x040fe40000000000 */
[----:B------:R-:W-:-:S02]  /*12e0*/  VIADD R23, R30, 0xfffffffa ;  /* 0xfffffffa1e177836 */ /* 0x000fc40000000000 */
[C---:B------:R-:W-:Y:S02]  /*12f0*/  VIADD R25, R30.reuse, 0xfffffff9 ;  /* 0xfffffff91e197836 */ /* 0x040fe40000000000 */
[C---:B------:R-:W-:Y:S01]  /*1300*/  VIADD R27, R30.reuse, 0xfffffff8 ;  /* 0xfffffff81e1b7836 */ /* 0x040fe20000000000 */
[----:B------:R-:W-:Y:S01]  /*1310*/  LOP3.LUT R30, R30, 0x7ffffff8, RZ, 0xc0, !PT ;  /* 0x7ffffff81e1e7812 */ /* 0x000fe200078ec0ff */
[----:B------:R-:W-:Y:S02]  /*1320*/  IMAD.MOV.U32 R7, RZ, RZ, RZ ;  /* 0x000000ffff077224 */ /* 0x000fe400078e00ff */
[--C-:B----4-:R-:W-:Y:S02]  /*1330*/  IMAD R8, R9, UR5, R0.reuse ;  /* 0x0000000509087c24 */ /* 0x110fe4000f8e0200 */
[--C-:B------:R-:W-:Y:S02]  /*1340*/  IMAD R9, R11, UR5, R0.reuse ;  /* 0x000000050b097c24 */ /* 0x100fe4000f8e0200 */
[----:B------:R-:W-:-:S02]  /*1350*/  IMAD R10, R13, UR5, R0 ;  /* 0x000000050d0a7c24 */ /* 0x000fc4000f8e0200 */
[----:B------:R-:W-:Y:S02]  /*1360*/  IMAD.U32 R6, RZ, RZ, UR4 ;  /* 0x00000004ff067e24 */ /* 0x000fe4000f8e00ff */
[--C-:B------:R-:W-:Y:S02]  /*1370*/  IMAD R15, R15, UR5, R0.reuse ;  /* 0x000000050f0f7c24 */ /* 0x100fe4000f8e0200 */
[--C-:B------:R-:W-:Y:S02]  /*1380*/  IMAD R11, R23, UR5, R0.reuse ;  /* 0x00000005170b7c24 */ /* 0x100fe4000f8e0200 */
[--C-:B------:R-:W-:Y:S02]  /*1390*/  IMAD R12, R25, UR5, R0.reuse ;  /* 0x00000005190c7c24 */ /* 0x100fe4000f8e0200 */
[----:B------:R-:W-:Y:S02]  /*13a0*/  IMAD R13, R27, UR5, R0 ;  /* 0x000000051b0d7c24 */ /* 0x000fe4000f8e0200 */
[----:B------:R-:W-:-:S02]  /*13b0*/  IMAD.MOV R30, RZ, RZ, -R30 ;  /* 0x000000ffff1e7224 */ /* 0x000fc400078e0a1e */
[----:B------:R-:W-:-:S07]  /*13c0*/  IMAD R14, R3, UR5, R0 ;  /* 0x00000005030e7c24 */ /* 0x000fce000f8e0200 */
.L_x_17:
[----:B------:R-:W-:Y:S01]  /*13d0*/  R2UR UR4, R16 ;  /* 0x00000000100472ca */ /* 0x000fe200000e0000 */
[----:B0-2---:R-:W-:Y:S01]  /*13e0*/  IMAD.WIDE R26, R14, 0x4, R20 ;  /* 0x000000040e1a7825 */ /* 0x005fe200078e0214 */
[----:B------:R-:W-:-:S13]  /*13f0*/  R2UR UR5, R17 ;  /* 0x00000000110572ca */ /* 0x000fda00000e0000 */
[----:B------:R-:W2:Y:S01]  /*1400*/  LDG.E R31, desc[UR4][R26.64] ;  /* 0x000000041a1f7981 */ /* 0x000ea2000c1e1900 */
[----:B------:R-:W-:Y:S01]  /*1410*/  R2UR UR6, R16 ;  /* 0x00000000100672ca */ /* 0x000fe200000e0000 */
[----:B------:R-:W-:Y:S01]  /*1420*/  IMAD.WIDE R22, R15, 0x4, R20 ;  /* 0x000000040f167825 */ /* 0x000fe200078e0214 */
[----:B------:R-:W-:Y:S02]  /*1430*/  R2UR UR7, R17 ;  /* 0x00000000110772ca */ /* 0x000fe400000e0000 */
[----:B--2---:R-:W-:-:S13]  /*1440*/  ISETP.NE.AND P1, PT, R31, RZ, PT ;  /* 0x000000ff1f00720c */ /* 0x004fda0003f25270 */
[----:B------:R-:W-:Y:S01]  /*1450*/  @P1 R2UR UR4, R16 ;  /* 0x00000000100412ca */ /* 0x000fe200000e0000 */
[----:B------:R-:W-:Y:S01]  /*1460*/  @P1 IMAD.WIDE R24, R7, 0x4, R18 ;  /* 0x0000000407181825 */ /* 0x000fe200078e0212 */
[----:B------:R-:W-:-:S13]  /*1470*/  @P1 R2UR UR5, R17 ;  /* 0x00000000110512ca */ /* 0x000fda00000e0000 */
[----:B------:R0:W-:Y:S04]  /*1480*/  @P1 ST.E desc[UR4][R24.64], R31 ;  /* 0x0000001f18001985 */ /* 0x0001e8000c101904 */
[----:B------:R-:W2:Y:S01]  /*1490*/  LDG.E R33, desc[UR6][R22.64] ;  /* 0x0000000616217981 */ /* 0x000ea2000c1e1900 */
[----:B------:R-:W-:Y:S02]  /*14a0*/  @P1 VIADD R7, R7, 0x1 ;  /* 0x0000000107071836 */ /* 0x000fe40000000000 */
[----:B------:R-:W-:Y:S01]  /*14b0*/  IMAD.WIDE R28, R8, 0x4, R20 ;  /* 0x00000004081c7825 */ /* 0x000fe200078e0214 */
[----:B--2---:R-:W-:-:S13]  /*14c0*/  ISETP.NE.AND P2, PT, R33, RZ, PT ;  /* 0x000000ff2100720c */ /* 0x004fda0003f45270 */
[----:B------:R-:W-:Y:S01]  /*14d0*/  @P2 R2UR UR4, R16 ;  /* 0x00000000100422ca */ /* 0x000fe200000e0000 */
[----:B------:R-:W-:Y:S01]  /*14e0*/  @P2 IMAD.WIDE R26, R7, 0x4, R18 ;  /* 0x00000004071a2825 */ /* 0x000fe200078e0212 */
[----:B------:R-:W-:-:S13]  /*14f0*/  @P2 R2UR UR5, R17 ;  /* 0x00000000110522ca */ /* 0x000fda00000e0000 */
[----:B------:R1:W-:Y:S04]  /*1500*/  @P2 ST.E desc[UR4][R26.64], R33 ;  /* 0x000000211a002985 */ /* 0x0003e8000c101904 */
[----:B------:R-:W2:Y:S01]  /*1510*/  LDG.E R35, desc[UR6][R28.64] ;  /* 0x000000061c237981 */ /* 0x000ea2000c1e1900 */
[----:B------:R-:W-:Y:S02]  /*1520*/  @P2 VIADD R7, R7, 0x1 ;  /* 0x0000000107072836 */ /* 0x000fe40000000000 */
[----:B0-----:R-:W-:Y:S01]  /*1530*/  IMAD.WIDE R24, R9, 0x4, R20 ;  /* 0x0000000409187825 */ /* 0x001fe200078e0214 */
        /* <DEDUP_REMOVED lines=10> */
[----:B-1----:R-:W-:Y:S01]  /*15e0*/  @P2 IMAD.WIDE R26, R7, 0x4, R18 ;  /* 0x00000004071a2825 */ /* 0x002fe200078e0212 */
[----:B------:R-:W-:-:S13]  /*15f0*/  @P2 R2UR UR5, R17 ;  /* 0x00000000110522ca */ /* 0x000fda00000e0000 */
[----:B------:R1:W-:Y:S04]  /*1600*/  @P2 ST.E desc[UR4][R26.64], R31 ;  /* 0x0000001f1a002985 */ /* 0x0003e8000c101904 */
[----:B------:R-:W2:Y:S01]  /*1610*/  LDG.E R33, desc[UR6][R28.64] ;  /* 0x000000061c217981 */ /* 0x000ea2000c1e1900 */
[----:B------:R-:W-:Y:S02]  /*1620*/  @P2 VIADD R7, R7, 0x1 ;  /* 0x0000000107072836 */ /* 0x000fe40000000000 */
[----:B------:R-:W-:Y:S01]  /*1630*/  IMAD.WIDE R24, R11, 0x4, R20 ;  /* 0x000000040b187825 */ /* 0x000fe200078e0214 */
[----:B--2---:R-:W-:-:S13]  /*1640*/  ISETP.NE.AND P1, PT, R33, RZ, PT ;  /* 0x000000ff2100720c */ /* 0x004fda0003f25270 */
[----:B------:R-:W-:Y:S01]  /*1650*/  @P1 R2UR UR4, R16 ;  /* 0x00000000100412ca */ /* 0x000fe200000e0000 */
[----:B0-----:R-:W-:Y:S01]  /*1660*/  @P1 IMAD.WIDE R22, R7, 0x4, R18 ;  /* 0x0000000407161825 */ /* 0x001fe200078e0212 */
        /* <DEDUP_REMOVED lines=17> */
[----:B------:R2:W-:Y:S01]  /*1780*/  @P1 ST.E desc[UR4][R22.64], R29 ;  /* 0x0000001d16001985 */ /* 0x0005e2000c101904 */
[----:B------:R-:W0:Y:S03]  /*1790*/  LDCU UR4, c[0x0][0x388] ;  /* 0x00007100ff0477ac */ /* 0x000e260008000800 */
[----:B------:R-:W3:Y:S01]  /*17a0*/  LDG.E R25, desc[UR6][R24.64] ;  /* 0x0000000618197981 */ /* 0x000ee2000c1e1900 */
[----:B------:R-:W-:Y:S02]  /*17b0*/  VIADD R30, R30, 0x8 ;  /* 0x000000081e1e7836 */ /* 0x000fe40000000000 */
[----:B------:R-:W-:Y:S02]  /*17c0*/  @P1 VIADD R7, R7, 0x1 ;  /* 0x0000000107071836 */ /* 0x000fe40000000000 */
[----:B------:R-:W-:Y:S01]  /*17d0*/  VIADD R6, R6, 0xfffffff8 ;  /* 0xfffffff806067836 */ /* 0x000fe20000000000 */
[----:B------:R-:W-:Y:S01]  /*17e0*/  ISETP.NE.AND P1, PT, R30, RZ, PT ;  /* 0x000000ff1e00720c */ /* 0x000fe20003f25270 */
[----:B0-----:R-:W-:-:S04]  /*17f0*/  IMAD R28, RZ, RZ, -UR4 ;  /* 0x80000004ff1c7e24 */ /* 0x001fc8000f8e02ff */
[C---:B------:R-:W-:Y:S02]  /*1800*/  IMAD R15, R28.reuse, 0x8, R15 ;  /* 0x000000081c0f7824 */ /* 0x040fe400078e020f */
[C---:B------:R-:W-:Y:S02]  /*1810*/  IMAD R8, R28.reuse, 0x8, R8 ;  /* 0x000000081c087824 */ /* 0x040fe400078e0208 */
[C---:B------:R-:W-:Y:S02]  /*1820*/  IMAD R9, R28.reuse, 0x8, R9 ;  /* 0x000000081c097824 */ /* 0x040fe400078e0209 */
[C---:B------:R-:W-:Y:S02]  /*1830*/  IMAD R10, R28.reuse, 0x8, R10 ;  /* 0x000000081c0a7824 */ /* 0x040fe400078e020a */
[C---:B------:R-:W-:Y:S02]  /*1840*/  IMAD R11, R28.reuse, 0x8, R11 ;  /* 0x000000081c0b7824 */ /* 0x040fe400078e020b */
[----:B------:R-:W-:-:S02]  /*1850*/  IMAD R12, R28, 0x8, R12 ;  /* 0x000000081c0c7824 */ /* 0x000fc400078e020c */
[C---:B------:R-:W-:Y:S02]  /*1860*/  IMAD R13, R28.reuse, 0x8, R13 ;  /* 0x000000081c0d7824 */ /* 0x040fe400078e020d */
[----:B------:R-:W-:Y:S01]  /*1870*/  IMAD R14, R28, 0x8, R14 ;  /* 0x000000081c0e7824 */ /* 0x000fe200078e020e */
[----:B---3--:R-:W-:-:S13]  /*1880*/  ISETP.NE.AND P2, PT, R25, RZ, PT ;  /* 0x000000ff1900720c */ /* 0x008fda0003f45270 */
[----:B------:R-:W-:Y:S01]  /*1890*/  @P2 R2UR UR6, R16 ;  /* 0x00000000100622ca */ /* 0x000fe200000e0000 */
[----:B-1----:R-:W-:Y:S01]  /*18a0*/  @P2 IMAD.WIDE R26, R7, 0x4, R18 ;  /* 0x00000004071a2825 */ /* 0x002fe200078e0212 */
[----:B------:R-:W-:-:S03]  /*18b0*/  @P2 R2UR UR7, R17 ;  /* 0x00000000110722ca */ /* 0x000fc600000e0000 */
[----:B------:R-:W-:-:S10]  /*18c0*/  @P2 VIADD R7, R7, 0x1 ;  /* 0x0000000107072836 */ /* 0x000fd40000000000 */
[----:B------:R2:W-:Y:S01]  /*18d0*/  @P2 ST.E desc[UR6][R26.64], R25 ;  /* 0x000000191a002985 */ /* 0x0005e2000c101906 */
[----:B------:R-:W-:Y:S05]  /*18e0*/  @P1 BRA `(.L_x_17) ;  /* 0xfffffff800b81947 */ /* 0x000fea000383ffff */
[----:B------:R-:W-:Y:S05]  /*18f0*/  BSYNC.RECONVERGENT B0 ;  /* 0x0000000000007941 */ /* 0x000fea0003800200 */
.L_x_16:
[----:B------:R-:W-:Y:S05]  /*1900*/  @!P0 BRA `(.L_x_18) ;  /* 0x0000000400848947 */ /* 0x000fea0003800000 */
[----:B------:R-:W0:Y:S01]  /*1910*/  LDCU UR4, c[0x0][0x38c] ;  /* 0x00007180ff0477ac */ /* 0x000e220008000800 */
[----:B------:R-:W-:Y:S01]  /*1920*/  ISETP.GE.U32.AND P0, PT, R2, 0x4, PT ;  /* 0x000000040200780c */ /* 0x000fe20003f06070 */
[----:B0-----:R-:W-:-:S04]  /*1930*/  ULOP3.LUT UR5, UR4, 0x3, URZ, 0xc0, !UPT ;  /* 0x0000000304057892 */ /* 0x001fc8000f8ec0ff */
[----:B------:R-:W-:-:S08]  /*1940*/  UISETP.NE.AND UP0, UPT, UR5, URZ, UPT ;  /* 0x000000ff0500728c */ /* 0x000fd0000bf05270 */
[----:B------:R-:W-:Y:S05]  /*1950*/  @!P0 BRA `(.L_x_19) ;  /* 0x0000000000b88947 */ /* 0x000fea0003800000 */
[----:B------:R-:W4:Y:S01]  /*1960*/  LDC R2, c[0x0][0x388] ;  /* 0x0000e200ff027b82 */ /* 0x000f220000000800 */
[----:B------:R-:W-:Y:S01]  /*1970*/  VIADD R13, R6, 0xffffffff ;  /* 0xffffffff060d7836 */ /* 0x000fe20000000000 */
[----:B------:R-:W-:Y:S02]  /*1980*/  R2UR UR6, R16 ;  /* 0x00000000100672ca */ /* 0x000fe400000e0000 */
[----:B------:R-:W-:-:S04]  /*1990*/  R2UR UR7, R17 ;  /* 0x00000000110772ca */ /* 0x000fc800000e0000 */
[----:B------:R-:W0:Y:S01]  /*19a0*/  LDC.64 R8, c[0x0][0x380] ;  /* 0x0000e000ff087b82 */ /* 0x000e220000000a00 */
[----:B----4-:R-:W-:-:S04]  /*19b0*/  IMAD R11, R13, R2, R0 ;  /* 0x000000020d0b7224 */ /* 0x010fc800078e0200 */
[----:B0-----:R-:W-:-:S05]  /*19c0*/  IMAD.WIDE R10, R11, 0x4, R8 ;  /* 0x000000040b0a7825 */ /* 0x001fca00078e0208 */
[----:B--2---:R-:W2:Y:S01]  /*19d0*/  LDG.E R23, desc[UR6][R10.64] ;  /* 0x000000060a177981 */ /* 0x004ea2000c1e1900 */
[----:B------:R-:W-:Y:S01]  /*19e0*/  IMAD R21, R13, R2, -R2 ;  /* 0x000000020d157224 */ /* 0x000fe200078e0a02 */
[----:B------:R-:W-:Y:S02]  /*19f0*/  R2UR UR8, R16 ;  /* 0x00000000100872ca */ /* 0x000fe400000e0000 */
[----:B------:R-:W-:Y:S01]  /*1a00*/  R2UR UR9, R17 ;  /* 0x00000000110972ca */ /* 0x000fe200000e0000 */
[----:B------:R-:W-:-:S04]  /*1a10*/  IMAD.IADD R13, R21, 0x1, R0 ;  /* 0x00000001150d7824 */ /* 0x000fc800078e0200 */
[----:B------:R-:W-:Y:S01]  /*1a20*/  IMAD.WIDE R12, R13, 0x4, R8 ;  /* 0x000000040d0c7825 */ /* 0x000fe200078e0208 */
[----:B--2---:R-:W-:-:S13]  /*1a30*/  ISETP.NE.AND P0, PT, R23, RZ, PT ;  /* 0x000000ff1700720c */ /* 0x004fda0003f05270 */
[----:B------:R-:W-:Y:S01]  /*1a40*/  @P0 R2UR UR6, R16 ;  /* 0x00000000100602ca */ /* 0x000fe200000e0000 */
[----:B------:R-:W-:Y:S01]  /*1a50*/  @P0 IMAD.WIDE R14, R7, 0x4, R18 ;  /* 0x00000004070e0825 */ /* 0x000fe200078e0212 */
[----:B------:R-:W-:-:S13]  /*1a60*/  @P0 R2UR UR7, R17 ;  /* 0x00000000110702ca */ /* 0x000fda00000e0000 */
[----:B------:R0:W-:Y:S04]  /*1a70*/  @P0 ST.E desc[UR6][R14.64], R23 ;  /* 0x000000170e000985 */ /* 0x0001e8000c101906 */
[----:B------:R-:W2:Y:S01]  /*1a80*/  LDG.E R25, desc[UR8][R12.64] ;  /* 0x000000080c197981 */ /* 0x000ea2000c1e1900 */
[----:B------:R-:W-:Y:S02]  /*1a90*/  IMAD.IADD R27, R21, 0x1, -R2 ;  /* 0x00000001151b7824 */ /* 0x000fe400078e0a02 */
[----:B------:R-:W-:Y:S02]  /*1aa0*/  @P0 VIADD R7, R7, 0x1 ;  /* 0x0000000107070836 */ /* 0x000fe40000000000 */
[----:B------:R-:W-:-:S04]  /*1ab0*/  IMAD.IADD R11, R27, 0x1, R0 ;  /* 0x000000011b0b7824 */ /* 0x000fc800078e0200 */
[----:B------:R-:W-:Y:S01]  /*1ac0*/  IMAD.WIDE R10, R11, 0x4, R8 ;  /* 0x000000040b0a7825 */ /* 0x000fe200078e0208 */
[----:B--2---:R-:W-:-:S13]  /*1ad0*/  ISETP.NE.AND P1, PT, R25, RZ, PT ;  /* 0x000000ff1900720c */ /* 0x004fda0003f25270 */
[----:B------:R-:W-:Y:S01]  /*1ae0*/  @P1 R2UR UR6, R16 ;  /* 0x00000000100612ca */ /* 0x000fe200000e0000 */
[----:B------:R-:W-:Y:S01]  /*1af0*/  @P1 IMAD.WIDE R20, R7, 0x4, R18 ;  /* 0x0000000407141825 */ /* 0x000fe200078e0212 */
[----:B------:R-:W-:-:S13]  /*1b00*/  @P1 R2UR UR7, R17 ;  /* 0x00000000110712ca */ /* 0x000fda00000e0000 */
[----:B------:R1:W-:Y:S04]  /*1b10*/  @P1 ST.E desc[UR6][R20.64], R25 ;  /* 0x0000001914001985 */ /* 0x0003e8000c101906 */
[----:B0-----:R-:W2:Y:S01]  /*1b20*/  LDG.E R23, desc[UR8][R10.64] ;  /* 0x000000080a177981 */ /* 0x001ea2000c1e1900 */
[----:B------:R-:W-:Y:S01]  /*1b30*/  IADD3 R15, PT, PT, R0, -R2, R27 ;  /* 0x80000002000f7210 */ /* 0x000fe20007ffe01b */
[----:B------:R-:W-:-:S04]  /*1b40*/  @P1 VIADD R7, R7, 0x1 ;  /* 0x0000000107071836 */ /* 0x000fc80000000000 */
        /* <DEDUP_REMOVED lines=8> */
[----:B------:R-:W-:Y:S01]  /*1bd0*/  VIADD R6, R6, 0xfffffffc ;  /* 0xfffffffc06067836 */ /* 0x000fe20000000000 */
[----:B--2---:R-:W-:-:S13]  /*1be0*/  ISETP.NE.AND P1, PT, R9, RZ, PT ;  /* 0x000000ff0900720c */ /* 0x004fda0003f25270 */
[----:B------:R-:W-:Y:S01]  /*1bf0*/  @P1 R2UR UR6, R16 ;  /* 0x00000000100612ca */ /* 0x000fe200000e0000 */
[----:B------:R-:W-:Y:S01]  /*1c00*/  @P1 IMAD.WIDE R10, R7, 0x4, R18 ;  /* 0x00000004070a1825 */ /* 0x000fe200078e0212 */
[----:B------:R-:W-:-:S03]  /*1c10*/  @P1 R2UR UR7, R17 ;  /* 0x00000000110712ca */ /* 0x000fc600000e0000 */
[----:B------:R-:W-:-:S10]  /*1c20*/  @P1 VIADD R7, R7, 0x1 ;  /* 0x0000000107071836 */ /* 0x000fd40000000000 */
[----:B------:R1:W-:Y:S02]  /*1c30*/  @P1 ST.E desc[UR6][R10.64], R9 ;  /* 0x000000090a001985 */ /* 0x0003e4000c101906 */
.L_x_19:
[----:B------:R-:W-:Y:S05]  /*1c40*/  BRA.U !UP0, `(.L_x_18) ;  /* 0x0000000108b47547 */ /* 0x000fea000b800000 */
[----:B------:R-:W-:Y:S02]  /*1c50*/  UISETP.NE.AND UP0, UPT, UR5, 0x1, UPT ;  /* 0x000000010500788c */ /* 0x000fe4000bf05270 */
[----:B------:R-:W-:-:S04]  /*1c60*/  ULOP3.LUT UR4, UR4, 0x1, URZ, 0xc0, !UPT ;  /* 0x0000000104047892 */ /* 0x000fc8000f8ec0ff */
[----:B------:R-:W-:-:S03]  /*1c70*/  UISETP.NE.U32.AND UP1, UPT, UR4, 0x1, UPT ;  /* 0x000000010400788c */ /* 0x000fc6000bf25070 */
[----:B------:R-:W-:Y:S08]  /*1c80*/  BRA.U !UP0, `(.L_x_20) ;  /* 0x00000001086c7547 */ /* 0x000ff0000b800000 */
[----:B------:R-:W4:Y:S01]  /*1c90*/  LDC R2, c[0x0][0x388] ;  /* 0x0000e200ff027b82 */ /* 0x000f220000000800 */
[----:B-1----:R-:W-:Y:S01]  /*1ca0*/  VIADD R13, R6, 0xffffffff ;  /* 0xffffffff060d7836 */ /* 0x002fe20000000000 */
[----:B------:R-:W-:Y:S02]  /*1cb0*/  R2UR UR4, R16 ;  /* 0x00000000100472ca */ /* 0x000fe400000e0000 */
[----:B------:R-:W-:-:S04]  /*1cc0*/  R2UR UR5, R17 ;  /* 0x00000000110572ca */ /* 0x000fc800000e0000 */
[----:B------:R-:W0:Y:S01]  /*1cd0*/  LDC.64 R10, c[0x0][0x380] ;  /* 0x0000e000ff0a7b82 */ /* 0x000e220000000a00 */
[----:B----4-:R-:W-:-:S04]  /*1ce0*/  IMAD R9, R13, R2, R0 ;  /* 0x000000020d097224 */ /* 0x010fc800078e0200 */
[----:B0-----:R-:W-:-:S05]  /*1cf0*/  IMAD.WIDE R8, R9, 0x4, R10 ;  /* 0x0000000409087825 */ /* 0x001fca00078e020a */
[----:B------:R-:W3:Y:S01]  /*1d00*/  LDG.E R21, desc[UR4][R8.64] ;  /* 0x0000000408157981 */ /* 0x000ee2000c1e1900 */
[----:B------:R-:W-:Y:S01]  /*1d10*/  IMAD R13, R13, R2, -R2 ;  /* 0x000000020d0d7224 */ /* 0x000fe200078e0a02 */
[----:B------:R-:W-:Y:S02]  /*1d20*/  R2UR UR6, R16 ;  /* 0x00000000100672ca */ /* 0x000fe400000e0000 */
[----:B------:R-:W-:Y:S01]  /*1d30*/  R2UR UR7, R17 ;  /* 0x00000000110772ca */ /* 0x000fe200000e0000 */
[----:B------:R-:W-:-:S04]  /*1d40*/  IMAD.IADD R15, R13, 0x1, R0 ;  /* 0x000000010d0f7824 */ /* 0x000fc800078e0200 */
[----:B------:R-:W-:Y:S01]  /*1d50*/  IMAD.WIDE R10, R15, 0x4, R10 ;  /* 0x000000040f0a7825 */ /* 0x000fe200078e020a */
[----:B---3--:R-:W-:-:S13]  /*1d60*/  ISETP.NE.AND P0, PT, R21, RZ, PT ;  /* 0x000000ff1500720c */ /* 0x008fda0003f05270 */
[----:B------:R-:W-:Y:S01]  /*1d70*/  @P0 R2UR UR4, R16 ;  /* 0x00000000100402ca */ /* 0x000fe200000e0000 */
[----:B------:R-:W-:Y:S01]  /*1d80*/  @P0 IMAD.WIDE R12, R7, 0x4, R18 ;  /* 0x00000004070c0825 */ /* 0x000fe200078e0212 */
[----:B------:R-:W-:-:S13]  /*1d90*/  @P0 R2UR UR5, R17 ;  /* 0x00000000110502ca */ /* 0x000fda00000e0000 */
[----:B------:R0:W-:Y:S04]  /*1da0*/  @P0 ST.E desc[UR4][R12.64], R21 ;  /* 0x000000150c000985 */ /* 0x0001e8000c101904 */
[----:B------:R-:W3:Y:S01]  /*1db0*/  LDG.E R11, desc[UR6][R10.64] ;  /* 0x000000060a0b7981 */ /* 0x000ee2000c1e1900 */
[----:B------:R-:W-:Y:S02]  /*1dc0*/  @P0 VIADD R7, R7, 0x1 ;  /* 0x0000000107070836 */ /* 0x000fe40000000000 */
[----:B------:R-:W-:Y:S01]  /*1dd0*/  VIADD R6, R6, 0xfffffffe ;  /* 0xfffffffe06067836 */ /* 0x000fe20000000000 */
[----:B---3--:R-:W-:-:S13]  /*1de0*/  ISETP.NE.AND P1, PT, R11, RZ, PT ;  /* 0x000000ff0b00720c */ /* 0x008fda0003f25270 */
[----:B------:R-:W-:Y:S01]  /*1df0*/  @P1 R2UR UR4, R16 ;  /* 0x00000000100412ca */ /* 0x000fe200000e0000 */
[----:B------:R-:W-:Y:S01]  /*1e00*/  @P1 IMAD.WIDE R8, R7, 0x4, R18 ;  /* 0x0000000407081825 */ /* 0x000fe200078e0212 */
[----:B------:R-:W-:-:S03]  /*1e10*/  @P1 R2UR UR5, R17 ;  /* 0x00000000110512ca */ /* 0x000fc600000e0000 */
[----:B------:R-:W-:-:S10]  /*1e20*/  @P1 VIADD R7, R7, 0x1 ;  /* 0x0000000107071836 */ /* 0x000fd40000000000 */
[----:B------:R0:W-:Y:S02]  /*1e30*/  @P1 ST.E desc[UR4][R8.64], R11 ;  /* 0x0000000b08001985 */ /* 0x0001e4000c101904 */
.L_x_20:
[----:B------:R-:W-:Y:S05]  /*1e40*/  BRA.U UP1, `(.L_x_18) ;  /* 0x0000000101347547 */ /* 0x000fea000b800000 */
[----:B01----:R-:W0:Y:S01]  /*1e50*/  LDC.64 R8, c[0x0][0x380] ;  /* 0x0000e000ff087b82 */ /* 0x003e220000000a00 */
[----:B------:R-:W4:Y:S01]  /*1e60*/  LDCU UR4, c[0x0][0x388] ;  /* 0x00007100ff0477ac */ /* 0x000f220008000800 */
[----:B------:R-:W-:Y:S01]  /*1e70*/  VIADD R11, R6, 0xffffffff ;  /* 0xffffffff060b7836 */ /* 0x000fe20000000000 */
[----:B------:R-:W-:Y:S02]  /*1e80*/  R2UR UR6, R16 ;  /* 0x00000000100672ca */ /* 0x000fe400000e0000 */
[----:B------:R-:W-:Y:S01]  /*1e90*/  R2UR UR7, R17 ;  /* 0x00000000110772ca */ /* 0x000fe200000e0000 */
[----:B----4-:R-:W-:-:S04]  /*1ea0*/  IMAD R11, R11, UR4, R0 ;  /* 0x000000040b0b7c24 */ /* 0x010fc8000f8e0200 */
[----:B0-----:R-:W-:-:S08]  /*1eb0*/  IMAD.WIDE R8, R11, 0x4, R8 ;  /* 0x000000040b087825 */ /* 0x001fd000078e0208 */
[----:B------:R-:W3:Y:S02]  /*1ec0*/  LDG.E R9, desc[UR6][R8.64] ;  /* 0x0000000608097981 */ /* 0x000ee4000c1e1900 */
[----:B---3--:R-:W-:-:S13]  /*1ed0*/  ISETP.NE.AND P0, PT, R9, RZ, PT ;  /* 0x000000ff0900720c */ /* 0x008fda0003f05270 */
[----:B------:R-:W-:Y:S01]  /*1ee0*/  @P0 R2UR UR4, R16 ;  /* 0x00000000100402ca */ /* 0x000fe200000e0000 */
[----:B------:R-:W-:Y:S01]  /*1ef0*/  @P0 IMAD.WIDE R6, R7, 0x4, R18 ;  /* 0x0000000407060825 */ /* 0x000fe200078e0212 */
[----:B------:R-:W-:-:S13]  /*1f00*/  @P0 R2UR UR5, R17 ;  /* 0x00000000110502ca */ /* 0x000fda00000e0000 */
[----:B------:R3:W-:Y:S02]  /*1f10*/  @P0 ST.E desc[UR4][R6.64], R9 ;  /* 0x0000000906000985 */ /* 0x0007e4000c101904 */
.L_x_18:
[----:B------:R-:W-:Y:S01]  /*1f20*/  BSSY.RECONVERGENT B0, `(.L_x_21) ;  /* 0x0000019000007945 */ /* 0x000fe20003800200 */
[----:B01----:R-:W-:Y:S02]  /*1f30*/  IMAD.MOV.U32 R11, RZ, RZ, RZ ;  /* 0x000000ffff0b7224 */ /* 0x003fe400078e00ff */
[----:B------:R-:W-:-:S07]  /*1f40*/  IMAD.MOV.U32 R13, RZ, RZ, RZ ;  /* 0x000000ffff0d7224 */ /* 0x000fce00078e00ff */
.L_x_22:
[C---:B------:R-:W-:Y:S01]  /*1f50*/  R2UR UR4, R16.reuse ;  /* 0x00000000100472ca */ /* 0x040fe200000e0000 */
[----:B---3--:R-:W-:Y:S01]  /*1f60*/  IMAD.WIDE R6, R11, 0x4, R18 ;  /* 0x000000040b067825 */ /* 0x008fe200078e0212 */
[C---:B------:R-:W-:Y:S02]  /*1f70*/  R2UR UR5, R17.reuse ;  /* 0x00000000110572ca */ /* 0x040fe400000e0000 */
[----:B------:R-:W-:Y:S02]  /*1f80*/  R2UR UR6, R16 ;  /* 0x00000000100672ca */ /* 0x000fe400000e0000 */
[----:B------:R-:W-:-:S09]  /*1f90*/  R2UR UR7, R17 ;  /* 0x00000000110772ca */ /* 0x000fd200000e0000 */
[----:B------:R-:W3:Y:S04]  /*1fa0*/  LD.E R21, desc[UR4][R6.64] ;  /* 0x0000000406157980 */ /* 0x000ee8000c101900 */
[----:B------:R-:W3:Y:S01]  /*1fb0*/  LD.E R2, desc[UR6][R6.64+0x4] ;  /* 0x0000040606027980 */ /* 0x000ee2000c101900 */
[----:B------:R-:W-:-:S04]  /*1fc0*/  IMAD.WIDE.U32 R8, R13, 0x4, R4 ;  /* 0x000000040d087825 */ /* 0x000fc800078e0004 */
[----:B------:R-:W-:Y:S01]  /*1fd0*/  VIADD R13, R13, 0x1 ;  /* 0x000000010d0d7836 */ /* 0x000fe20000000000 */
[----:B---3--:R-:W-:Y:S02]  /*1fe0*/  ISETP.NE.AND P0, PT, R21, R2, PT ;  /* 0x000000021500720c */ /* 0x008fe40003f05270 */
[----:B------:R-:W0:Y:S11]  /*1ff0*/  LDC R2, c[0x0][0x38c] ;  /* 0x0000e300ff027b82 */ /* 0x000e360000000800 */
[C---:B------:R-:W-:Y:S01]  /*2000*/  @!P0 R2UR UR4, R16.reuse ;  /* 0x00000000100482ca */ /* 0x040fe200000e0000 */
[----:B------:R-:W-:Y:S01]  /*2010*/  @!P0 VIADD R11, R11, 0x1 ;  /* 0x000000010b0b8836 */ /* 0x000fe20000000000 */
[----:B------:R-:W-:Y:S01]  /*2020*/  @!P0 R2UR UR5, R17 ;  /* 0x00000000110582ca */ /* 0x000fe200000e0000 */
[----:B------:R-:W-:Y:S01]  /*2030*/  @!P0 IMAD.SHL.U32 R15, R21, 0x2, RZ ;  /* 0x00000002150f8824 */ /* 0x000fe200078e00ff */
[----:B------:R-:W-:Y:S01]  /*2040*/  @P0 R2UR UR6, R16 ;  /* 0x00000000100602ca */ /* 0x000fe200000e0000 */
[----:B------:R-:W-:Y:S01]  /*2050*/  VIADD R11, R11, 0x1 ;  /* 0x000000010b0b7836 */ /* 0x000fe20000000000 */
[----:B------:R-:W-:-:S09]  /*2060*/  @P0 R2UR UR7, R17 ;  /* 0x00000000110702ca */ /* 0x000fd200000e0000 */
[----:B------:R1:W-:Y:S04]  /*2070*/  @!P0 ST.E desc[UR4][R8.64], R15 ;  /* 0x0000000f08008985 */ /* 0x0003e8000c101904 */
[----:B------:R1:W-:Y:S01]  /*2080*/  @P0 ST.E desc[UR6][R8.64], R21 ;  /* 0x0000001508000985 */ /* 0x0003e2000c101906 */
[----:B0-----:R-:W-:-:S13]  /*2090*/  ISETP.GE.AND P0, PT, R11, R2, PT ;  /* 0x000000020b00720c */ /* 0x001fda0003f06270 */
[----:B-1----:R-:W-:Y:S05]  /*20a0*/  @!P0 BRA `(.L_x_22) ;  /* 0xfffffffc00a88947 */ /* 0x002fea000383ffff */
[----:B------:R-:W-:Y:S05]  /*20b0*/  BSYNC.RECONVERGENT B0 ;  /* 0x0000000000007941 */ /* 0x000fea0003800200 */
.L_x_21:
[----:B------:R-:W-:Y:S01]  /*20c0*/  ISETP.GE.U32.AND P0, PT, R3, 0xf, PT ;  /* 0x0000000f0300780c */ /* 0x000fe20003f06070 */
[----:B------:R-:W-:-:S12]  /*20d0*/  IMAD.MOV.U32 R7, RZ, RZ, RZ ;  /* 0x000000ffff077224 */ /* 0x000fd800078e00ff */
[----:B------:R-:W-:Y:S05]  /*20e0*/  @!P0 BRA `(.L_x_23) ;  /* 0x0000000400d08947 */ /* 0x000fea0003800000 */
[----:B------:R-:W4:Y:S01]  /*20f0*/  LDC R7, c[0x0][0x388] ;  /* 0x0000e200ff077b82 */ /* 0x000f220000000800 */
[C---:B------:R-:W-:Y:S01]  /*2100*/  LOP3.LUT R8, R2.reuse, 0x7ffffff0, RZ, 0xc0, !PT ;  /* 0x7ffffff002087812 */ /* 0x040fe200078ec0ff */
[----:B------:R-:W-:Y:S01]  /*2110*/  VIADD R6, R2, 0xfffffffd ;  /* 0xfffffffd02067836 */ /* 0x000fe20000000000 */
[----:B------:R-:W-:Y:S01]  /*2120*/  IADD3 R24, P0, PT, R4, 0x20, RZ ;  /* 0x0000002004187810 */ /* 0x000fe20007f1e0ff */
[C---:B------:R-:W-:Y:S01]  /*2130*/  VIADD R9, R2.reuse, 0xfffffffc ;  /* 0xfffffffc02097836 */ /* 0x040fe20000000000 */
[----:B------:R-:W-:Y:S01]  /*2140*/  BSSY.RECONVERGENT B0, `(.L_x_24) ;  /* 0x000006d000007945 */ /* 0x000fe20003800200 */
[C---:B------:R-:W-:Y:S02]  /*2150*/  VIADD R10, R2.reuse, 0xfffffffb ;  /* 0xfffffffb020a7836 */ /* 0x040fe40000000000 */
[C---:B------:R-:W-:Y:S02]  /*2160*/  VIADD R11, R2.reuse, 0xfffffffa ;  /* 0xfffffffa020b7836 */ /* 0x040fe40000000000 */
[----:B------:R-:W-:-:S02]  /*2170*/  VIADD R12, R2, 0xfffffff9 ;  /* 0xfffffff9020c7836 */ /* 0x000fc40000000000 */
[C---:B------:R-:W-:Y:S02]  /*2180*/  VIADD R13, R2.reuse, 0xfffffff8 ;  /* 0xfffffff8020d7836 */ /* 0x040fe40000000000 */
[C---:B------:R-:W-:Y:S02]  /*2190*/  VIADD R14, R2.reuse, 0xfffffff7 ;  /* 0xfffffff7020e7836 */ /* 0x040fe40000000000 */
[C---:B------:R-:W-:Y:S02]  /*21a0*/  VIADD R15, R2.reuse, 0xfffffff6 ;  /* 0xfffffff6020f7836 */ /* 0x040fe40000000000 */
[C---:B--2---:R-:W-:Y:S02]  /*21b0*/  VIADD R29, R2.reuse, 0xfffffff5 ;  /* 0xfffffff5021d7836 */ /* 0x044fe40000000000 */
[C---:B------:R-:W-:Y:S02]  /*21c0*/  VIADD R31, R2.reuse, 0xfffffff4 ;  /* 0xfffffff4021f7836 */ /* 0x040fe40000000000 */
[----:B------:R-:W-:-:S02]  /*21d0*/  VIADD R33, R2, 0xfffffff3 ;  /* 0xfffffff302217836 */ /* 0x000fc40000000000 */
[C---:B------:R-:W-:Y:S02]  /*21e0*/  VIADD R35, R2.reuse, 0xfffffff2 ;  /* 0xfffffff202237836 */ /* 0x040fe40000000000 */
[C---:B------:R-:W-:Y:S02]  /*21f0*/  VIADD R37, R2.reuse, 0xfffffff1 ;  /* 0xfffffff102257836 */ /* 0x040fe40000000000 */
[C---:B------:R-:W-:Y:S02]  /*2200*/  VIADD R28, R2.reuse, 0xfffffff0 ;  /* 0xfffffff0021c7836 */ /* 0x040fe40000000000 */
[----:B------:R-:W-:Y:S02]  /*2210*/  VIADD R30, R2, 0xfffffffe ;  /* 0xfffffffe021e7836 */ /* 0x000fe40000000000 */
[----:B------:R-:W-:Y:S02]  /*2220*/  IMAD.MOV R8, RZ, RZ, -R8 ;  /* 0x000000ffff087224 */ /* 0x000fe400078e0a08 */
[----:B------:R-:W-:-:S02]  /*2230*/  IMAD.X R25, RZ, RZ, R5, P0 ;  /* 0x000000ffff197224 */ /* 0x000fc400000e0605 */
[-CC-:B----4-:R-:W-:Y:S02]  /*2240*/  IMAD R6, R6, R7.reuse, R0.reuse ;  /* 0x0000000706067224 */ /* 0x190fe400078e0200 */
[-CC-:B------:R-:W-:Y:S02]  /*2250*/  IMAD R9, R9, R7.reuse, R0.reuse ;  /* 0x0000000709097224 */ /* 0x180fe400078e0200 */
[-CC-:B------:R-:W-:Y:S02]  /*2260*/  IMAD R10, R10, R7.reuse, R0.reuse ;  /* 0x000000070a0a7224 */ /* 0x180fe400078e0200 */
[-CC-:B------:R-:W-:Y:S02]  /*2270*/  IMAD R11, R11, R7.reuse, R0.reuse ;  /* 0x000000070b0b7224 */ /* 0x180fe400078e0200 */
[-CC-:B------:R-:W-:Y:S02]  /*2280*/  IMAD R12, R12, R7.reuse, R0.reuse ;  /* 0x000000070c0c7224 */ /* 0x180fe400078e0200 */
[----:B------:R-:W-:-:S02]  /*2290*/  IMAD R13, R13, R7, R0 ;  /* 0x000000070d0d7224 */ /* 0x000fc400078e0200 */
[-CC-:B------:R-:W-:Y:S02]  /*22a0*/  IMAD R14, R14, R7.reuse, R0.reuse ;  /* 0x000000070e0e7224 */ /* 0x180fe400078e0200 */
        /* <DEDUP_REMOVED lines=8> */
[----:B------:R-:W-:-:S07]  /*2330*/  IMAD R32, R3, R7, R0 ;  /* 0x0000000703207224 */ /* 0x000fce00078e0200 */
.L_x_25:
[C---:B------:R-:W-:Y:S01]  /*2340*/  R2UR UR4, R16.reuse ;  /* 0x00000000100472ca */ /* 0x040fe200000e0000 */
[----:B------:R-:W-:Y:S01]  /*2350*/  IMAD.MOV.U32 R20, RZ, RZ, R24 ;  /* 0x000000ffff147224 */ /* 0x000fe200078e0018 */
[----:B------:R-:W-:Y:S01]  /*2360*/  R2UR UR5, R17 ;  /* 0x00000000110572ca */ /* 0x000fe200000e0000 */
[----:B------:R-:W-:Y:S01]  /*2370*/  IMAD.MOV.U32 R21, RZ, RZ, R25 ;  /* 0x000000ffff157224 */ /* 0x000fe200078e0019 */
[----:B0-----:R-:W0:Y:S11]  /*2380*/  LDC.64 R18, c[0x0][0x380] ;  /* 0x0000e000ff127b82 */ /* 0x001e360000000a00 */
[----:B------:R-:W2:Y:S01]  /*2390*/  LD.E R34, desc[UR4][R20.64+-0x20] ;  /* 0xffffe00414227980 */ /* 0x000ea2000c101900 */
[----:B------:R-:W-:-:S02]  /*23a0*/  R2UR UR6, R16 ;  /* 0x00000000100672ca */ /* 0x000fc400000e0000 */
[----:B------:R-:W-:Y:S01]  /*23b0*/  R2UR UR7, R17 ;  /* 0x00000000110772ca */ /* 0x000fe200000e0000 */
[----:B0-----:R-:W-:-:S05]  /*23c0*/  IMAD.WIDE R24, R32, 0x4, R18 ;  /* 0x0000000420187825 */ /* 0x001fca00078e0212 */
[----:B--2---:R0:W-:Y:S07]  /*23d0*/  STG.E desc[UR4][R24.64], R34 ;  /* 0x0000002218007986 */ /* 0x0041ee000c101904 */
[----:B------:R-:W2:Y:S01]  /*23e0*/  LD.E R36, desc[UR6][R20.64+-0x1c] ;  /* 0xffffe40614247980 */ /* 0x000ea2000c101900 */
[----:B------:R-:W-:-:S05]  /*23f0*/  IMAD.WIDE R26, R30, 0x4, R18 ;  /* 0x000000041e1a7825 */ /* 0x000fca00078e0212 */
[----:B--2---:R-:W-:Y:S04]  /*2400*/  STG.E desc[UR4][R26.64], R36 ;  /* 0x000000241a007986 */ /* 0x004fe8000c101904 */
[----:B0-----:R-:W2:Y:S01]  /*2410*/  LD.E R34, desc[UR6][R20.64+-0x18] ;  /* 0xffffe80614227980 */ /* 0x001ea2000c101900 */
[----:B------:R-:W-:-:S05]  /*2420*/  IMAD.WIDE R22, R6, 0x4, R18 ;  /* 0x0000000406167825 */ /* 0x000fca00078e0212 */
[----:B--2---:R0:W-:Y:S04]  /*2430*/  STG.E desc[UR4][R22.64], R34 ;  /* 0x0000002216007986 */ /* 0x0041e8000c101904 */
[----:B0-----:R-:W2:Y:S01]  /*2440*/  LD.E R34, desc[UR6][R20.64+-0x14] ;  /* 0xffffec0614227980 */ /* 0x001ea2000c101900 */
[----:B------:R-:W-:-:S05]  /*2450*/  IMAD.WIDE R24, R9, 0x4, R18 ;  /* 0x0000000409187825 */ /* 0x000fca00078e0212 */
[----:B--2---:R0:W-:Y:S04]  /*2460*/  STG.E desc[UR4][R24.64], R34 ;  /* 0x0000002218007986 */ /* 0x0041e8000c101904 */
        /* <DEDUP_REMOVED lines=26> */
[----:B--2---:R-:W-:Y:S04]  /*2610*/  STG.E desc[UR4][R24.64], R34 ;  /* 0x0000002218007986 */ /* 0x004fe8000c101904 */
[----:B------:R-:W2:Y:S01]  /*2620*/  LD.E R36, desc[UR6][R20.64+0x14] ;  /* 0x0000140614247980 */ /* 0x000ea2000c101900 */
[----:B------:R-:W-:-:S05]  /*2630*/  IMAD.WIDE R26, R35, 0x4, R18 ;  /* 0x00000004231a7825 */ /* 0x000fca00078e0212 */
[----:B--2---:R0:W-:Y:S04]  /*2640*/  STG.E desc[UR4][R26.64], R36 ;  /* 0x000000241a007986 */ /* 0x0041e8000c101904 */
[----:B0-----:R-:W2:Y:S01]  /*2650*/  LD.E R27, desc[UR6][R20.64+0x18] ;  /* 0x00001806141b7980 */ /* 0x001ea2000c101900 */
[----:B------:R-:W-:Y:S01]  /*2660*/  IMAD.WIDE R22, R37, 0x4, R18 ;  /* 0x0000000425167825 */ /* 0x000fe200078e0212 */
[----:B------:R-:W-:-:S03]  /*2670*/  IADD3 R24, P0, PT, R20, 0x40, RZ ;  /* 0x0000004014187810 */ /* 0x000fc60007f1e0ff */
[----:B------:R-:W-:Y:S02]  /*2680*/  VIADD R8, R8, 0x10 ;  /* 0x0000001008087836 */ /* 0x000fe40000000000 */
[----:B------:R-:W-:-:S03]  /*2690*/  IMAD.X R25, RZ, RZ, R21, P0 ;  /* 0x000000ffff197224 */ /* 0x000fc600000e0615 */
[----:B------:R-:W-:Y:S01]  /*26a0*/  ISETP.NE.AND P0, PT, R8, RZ, PT ;  /* 0x000000ff0800720c */ /* 0x000fe20003f05270 */
[----:B--2---:R0:W-:Y:S04]  /*26b0*/  STG.E desc[UR4][R22.64], R27 ;  /* 0x0000001b16007986 */ /* 0x0041e8000c101904 */
[----:B------:R-:W2:Y:S01]  /*26c0*/  LD.E R34, desc[UR6][R20.64+0x1c] ;  /* 0x00001c0614227980 */ /* 0x000ea2000c101900 */
[----:B------:R-:W-:-:S04]  /*26d0*/  IMAD.WIDE R18, R28, 0x4, R18 ;  /* 0x000000041c127825 */ /* 0x000fc800078e0212 */
[----:B------:R-:W-:-:S04]  /*26e0*/  IMAD.MOV R26, RZ, RZ, -R7 ;  /* 0x000000ffff1a7224 */ /* 0x000fc800078e0a07 */
[C---:B------:R-:W-:Y:S02]  /*26f0*/  IMAD R6, R26.reuse, 0x10, R6 ;  /* 0x000000101a067824 */ /* 0x040fe400078e0206 */
[C---:B------:R-:W-:Y:S02]  /*2700*/  IMAD R9, R26.reuse, 0x10, R9 ;  /* 0x000000101a097824 */ /* 0x040fe400078e0209 */
[C---:B------:R-:W-:Y:S02]  /*2710*/  IMAD R10, R26.reuse, 0x10, R10 ;  /* 0x000000101a0a7824 */ /* 0x040fe400078e020a */
[C---:B------:R-:W-:Y:S02]  /*2720*/  IMAD R11, R26.reuse, 0x10, R11 ;  /* 0x000000101a0b7824 */ /* 0x040fe400078e020b */
[C---:B------:R-:W-:Y:S02]  /*2730*/  IMAD R12, R26.reuse, 0x10, R12 ;  /* 0x000000101a0c7824 */ /* 0x040fe400078e020c */
[----:B------:R-:W-:-:S02]  /*2740*/  IMAD R13, R26, 0x10, R13 ;  /* 0x000000101a0d7824 */ /* 0x000fc400078e020d */
        /* <DEDUP_REMOVED lines=9> */
[----:B------:R-:W-:Y:S01]  /*27e0*/  IMAD R32, R26, 0x10, R32 ;  /* 0x000000101a207824 */ /* 0x000fe200078e0220 */
[----:B--2---:R0:W-:Y:S01]  /*27f0*/  STG.E desc[UR4][R18.64], R34 ;  /* 0x0000002212007986 */ /* 0x0041e2000c101904 */
[----:B------:R-:W-:Y:S05]  /*2800*/  @P0 BRA `(.L_x_25) ;  /* 0xfffffff800cc0947 */ /* 0x000fea000383ffff */
[----:B------:R-:W-:Y:S05]  /*2810*/  BSYNC.RECONVERGENT B0 ;  /* 0x0000000000007941 */ /* 0x000fea0003800200 */
.L_x_24:
[----:B------:R-:W-:-:S07]  /*2820*/  LOP3.LUT R7, R2, 0x7ffffff0, RZ, 0xc0, !PT ;  /* 0x7ffffff002077812 */ /* 0x000fce00078ec0ff */
.L_x_23:
[----:B------:R-:W-:-:S13]  /*2830*/  LOP3.LUT P0, R6, R2, 0xf, RZ, 0xc0, !PT ;  /* 0x0000000f02067812 */ /* 0x000fda000780c0ff */
[----:B------:R-:W-:Y:S05]  /*2840*/  @!P0 EXIT ;  /* 0x000000000000894d */ /* 0x000fea0003800000 */
[----:B------:R-:W-:Y:S02]  /*2850*/  ISETP.GE.U32.AND P0, PT, R6, 0x8, PT ;  /* 0x000000080600780c */ /* 0x000fe40003f06070 */
[----:B------:R-:W-:-:S11]  /*2860*/  LOP3.LUT P1, R12, R2, 0x7, RZ, 0xc0, !PT ;  /* 0x00000007020c7812 */ /* 0x000fd6000782c0ff */
[----:B------:R-:W-:Y:S05]  /*2870*/  @!P0 BRA `(.L_x_26) ;  /* 0x0000000000c08947 */ /* 0x000fea0003800000 */
[----:B------:R-:W-:Y:S01]  /*2880*/  R2UR UR4, R16 ;  /* 0x00000000100472ca */ /* 0x000fe200000e0000 */
[----:B------:R-:W-:Y:S01]  /*2890*/  IMAD.WIDE.U32 R8, R7, 0x4, R4 ;  /* 0x0000000407087825 */ /* 0x000fe200078e0004 */
[----:B------:R-:W-:Y:S01]  /*28a0*/  R2UR UR5, R17 ;  /* 0x00000000110572ca */ /* 0x000fe200000e0000 */
[----:B------:R-:W4:Y:S08]  /*28b0*/  LDC R13, c[0x0][0x388] ;  /* 0x0000e200ff0d7b82 */ /* 0x000f300000000800 */
[----:B------:R-:W1:Y:S04]  /*28c0*/  LDC.64 R10, c[0x0][0x380] ;  /* 0x0000e000ff0a7b82 */ /* 0x000e680000000a00 */
[----:B------:R-:W3:Y:S01]  /*28d0*/  LD.E R21, desc[UR4][R8.64] ;  /* 0x0000000408157980 */ /* 0x000ee2000c101900 */
[----:B------:R-:W-:-:S02]  /*28e0*/  LOP3.LUT R15, RZ, R7, RZ, 0x33, !PT ;  /* 0x00000007ff0f7212 */ /* 0x000fc400078e33ff */
[----:B------:R-:W-:Y:S02]  /*28f0*/  R2UR UR6, R16 ;  /* 0x00000000100672ca */ /* 0x000fe400000e0000 */
[----:B------:R-:W-:Y:S01]  /*2900*/  R2UR UR7, R17 ;  /* 0x00000000110772ca */ /* 0x000fe200000e0000 */
[----:B------:R-:W-:-:S04]  /*2910*/  IMAD.IADD R15, R15, 0x1, R2 ;  /* 0x000000010f0f7824 */ /* 0x000fc800078e0202 */
[----:B----4-:R-:W-:-:S04]  /*2920*/  IMAD R15, R15, R13, R0 ;  /* 0x0000000d0f0f7224 */ /* 0x010fc800078e0200 */
[----:B-1----:R-:W-:-:S05]  /*2930*/  IMAD.WIDE R14, R15, 0x4, R10 ;  /* 0x000000040f0e7825 */ /* 0x002fca00078e020a */
[----:B---3--:R1:W-:Y:S04]  /*2940*/  STG.E desc[UR4][R14.64], R21 ;  /* 0x000000150e007986 */ /* 0x0083e8000c101904 */
[----:B0-2---:R-:W2:Y:S01]  /*2950*/  LD.E R23, desc[UR6][R8.64+0x4] ;  /* 0x0000040608177980 */ /* 0x005ea2000c101900 */
[----:B------:R-:W-:-:S05]  /*2960*/  IADD3 R6, PT, PT, -R7, -0x2, R2 ;  /* 0xfffffffe07067810 */ /* 0x000fca0007ffe102 */
[----:B------:R-:W-:-:S04]  /*2970*/  IMAD R19, R6, R13, R0 ;  /* 0x0000000d06137224 */ /* 0x000fc800078e0200 */
[----:B------:R-:W-:-:S05]  /*2980*/  IMAD.WIDE R18, R19, 0x4, R10 ;  /* 0x0000000413127825 */ /* 0x000fca00078e020a */
[----:B--2---:R0:W-:Y:S04]  /*2990*/  STG.E desc[UR4][R18.64], R23 ;  /* 0x0000001712007986 */ /* 0x0041e8000c101904 */
[----:B------:R-:W2:Y:S01]  /*29a0*/  LD.E R25, desc[UR6][R8.64+0x8] ;  /* 0x0000080608197980 */ /* 0x000ea2000c101900 */
[----:B------:R-:W-:-:S04]  /*29b0*/  IMAD R6, R6, R13, -R13 ;  /* 0x0000000d06067224 */ /* 0x000fc800078e0a0d */
[----:B-1----:R-:W-:-:S04]  /*29c0*/  IMAD.IADD R15, R6, 0x1, R0 ;  /* 0x00000001060f7824 */ /* 0x002fc800078e0200 */
[----:B------:R-:W-:-:S05]  /*29d0*/  IMAD.WIDE R14, R15, 0x4, R10 ;  /* 0x000000040f0e7825 */ /* 0x000fca00078e020a */
[----:B--2---:R1:W-:Y:S04]  /*29e0*/  STG.E desc[UR4][R14.64], R25 ;  /* 0x000000190e007986 */ /* 0x0043e8000c101904 */
[----:B------:R-:W2:Y:S01]  /*29f0*/  LD.E R21, desc[UR6][R8.64+0xc] ;  /* 0x00000c0608157980 */ /* 0x000ea2000c101900 */
[----:B------:R-:W-:-:S04]  /*2a00*/  IMAD.IADD R6, R6, 0x1, -R13 ;  /* 0x0000000106067824 */ /* 0x000fc800078e0a0d */
[----:B0-----:R-:W-:-:S04]  /*2a10*/  IMAD.IADD R19, R6, 0x1, R0 ;  /* 0x0000000106137824 */ /* 0x001fc800078e0200 */
[----:B------:R-:W-:-:S05]  /*2a20*/  IMAD.WIDE R18, R19, 0x4, R10 ;  /* 0x0000000413127825 */ /* 0x000fca00078e020a */
[----:B--2---:R0:W-:Y:S04]  /*2a30*/  STG.E desc[UR4][R18.64], R21 ;  /* 0x0000001512007986 */ /* 0x0041e8000c101904 */
[----:B------:R-:W2:Y:S01]  /*2a40*/  LD.E R23, desc[UR6][R8.64+0x10] ;  /* 0x0000100608177980 */ /* 0x000ea2000c101900 */
[----:B------:R-:W-:-:S04]  /*2a50*/  IMAD.IADD R6, R6, 0x1, -R13 ;  /* 0x0000000106067824 */ /* 0x000fc800078e0a0d */
        /* <DEDUP_REMOVED lines=14> */
[----:B------:R-:W-:Y:S01]  /*2b40*/  IADD3 R13, PT, PT, R0, -R13, R27 ;  /* 0x8000000d000d7210 */ /* 0x000fe20007ffe01b */
[----:B------:R-:W-:-:S04]  /*2b50*/  VIADD R7, R7, 0x8 ;  /* 0x0000000807077836 */ /* 0x000fc80000000000 */
[----:B------:R-:W-:-:S05]  /*2b60*/  IMAD.WIDE R10, R13, 0x4, R10 ;  /* 0x000000040d0a7825 */ /* 0x000fca00078e020a */
[----:B--2---:R3:W-:Y:S02]  /*2b70*/  STG.E desc[UR4][R10.64], R23 ;  /* 0x000000170a007986 */ /* 0x0047e4000c101904 */
.L_x_26:
[----:B------:R-:W-:Y:S05]  /*2b80*/  @!P1 EXIT ;  /* 0x000000000000994d */ /* 0x000fea0003800000 */
[----:B------:R-:W-:Y:S02]  /*2b90*/  ISETP.GE.U32.AND P0, PT, R12, 0x4, PT ;  /* 0x000000040c00780c */ /* 0x000fe40003f06070 */
[----:B------:R-:W-:-:S04]  /*2ba0*/  LOP3.LUT R6, R2, 0x3, RZ, 0xc0, !PT ;  /* 0x0000000302067812 */ /* 0x000fc800078ec0ff */
[----:B------:R-:W-:-:S07]  /*2bb0*/  ISETP.NE.AND P1, PT, R6, RZ, PT ;  /* 0x000000ff0600720c */ /* 0x000fce0003f25270 */
[----:B------:R-:W-:Y:S06]  /*2bc0*/  @!P0 BRA `(.L_x_27) ;  /* 0x0000000000708947 */ /* 0x000fec0003800000 */
[----:B------:R-:W-:Y:S01]  /*2bd0*/  R2UR UR4, R16 ;  /* 0x00000000100472ca */ /* 0x000fe200000e0000 */
[----:B---3--:R-:W-:Y:S01]  /*2be0*/  IMAD.WIDE.U32 R10, R7, 0x4, R4 ;  /* 0x00000004070a7825 */ /* 0x008fe200078e0004 */
[----:B------:R-:W-:Y:S01]  /*2bf0*/  R2UR UR5, R17 ;  /* 0x00000000110572ca */ /* 0x000fe200000e0000 */
[----:B--2---:R-:W4:Y:S08]  /*2c00*/  LDC R25, c[0x0][0x388] ;  /* 0x0000e200ff197b82 */ /* 0x004f300000000800 */
[----:B------:R-:W1:Y:S04]  /*2c10*/  LDC.64 R8, c[0x0][0x380] ;  /* 0x0000e000ff087b82 */ /* 0x000e680000000a00 */
[----:B0-----:R-:W2:Y:S01]  /*2c20*/  LD.E R19, desc[UR4][R10.64] ;  /* 0x000000040a137980 */ /* 0x001ea2000c101900 */
[----:B------:R-:W-:-:S02]  /*2c30*/  LOP3.LUT R13, RZ, R7, RZ, 0x33, !PT ;  /* 0x00000007ff0d7212 */ /* 0x000fc400078e33ff */
[----:B------:R-:W-:Y:S02]  /*2c40*/  R2UR UR6, R16 ;  /* 0x00000000100672ca */ /* 0x000fe400000e0000 */
[----:B------:R-:W-:Y:S01]  /*2c50*/  R2UR UR7, R17 ;  /* 0x00000000110772ca */ /* 0x000fe200000e0000 */
[----:B------:R-:W-:-:S04]  /*2c60*/  IMAD.IADD R13, R13, 0x1, R2 ;  /* 0x000000010d0d7824 */ /* 0x000fc800078e0202 */
[----:B----4-:R-:W-:-:S04]  /*2c70*/  IMAD R13, R13, R25, R0 ;  /* 0x000000190d0d7224 */ /* 0x010fc800078e0200 */
[----:B-1----:R-:W-:-:S05]  /*2c80*/  IMAD.WIDE R12, R13, 0x4, R8 ;  /* 0x000000040d0c7825 */ /* 0x002fca00078e0208 */
[----:B--2---:R0:W-:Y:S04]  /*2c90*/  STG.E desc[UR4][R12.64], R19 ;  /* 0x000000130c007986 */ /* 0x0041e8000c101904 */
[----:B------:R-:W2:Y:S01]  /*2ca0*/  LD.E R21, desc[UR6][R10.64+0x4] ;  /* 0x000004060a157980 */ /* 0x000ea2000c101900 */
[----:B------:R-:W-:-:S05]  /*2cb0*/  IADD3 R2, PT, PT, -R7, -0x2, R2 ;  /* 0xfffffffe07027810 */ /* 0x000fca0007ffe102 */
[----:B------:R-:W-:-:S04]  /*2cc0*/  IMAD R15, R2, R25, R0 ;  /* 0x00000019020f7224 */ /* 0x000fc800078e0200 */
[----:B------:R-:W-:-:S05]  /*2cd0*/  IMAD.WIDE R14, R15, 0x4, R8 ;  /* 0x000000040f0e7825 */ /* 0x000fca00078e0208 */
[----:B--2---:R1:W-:Y:S04]  /*2ce0*/  STG.E desc[UR4][R14.64], R21 ;  /* 0x000000150e007986 */ /* 0x0043e8000c101904 */
[----:B------:R-:W2:Y:S01]  /*2cf0*/  LD.E R23, desc[UR6][R10.64+0x8] ;  /* 0x000008060a177980 */ /* 0x000ea2000c101900 */
[----:B------:R-:W-:-:S04]  /*2d00*/  IMAD R27, R2, R25, -R25 ;  /* 0x00000019021b7224 */ /* 0x000fc800078e0a19 */
[----:B0-----:R-:W-:-:S04]  /*2d10*/  IMAD.IADD R13, R27, 0x1, R0 ;  /* 0x000000011b0d7824 */ /* 0x001fc800078e0200 */
[----:B------:R-:W-:-:S05]  /*2d20*/  IMAD.WIDE R12, R13, 0x4, R8 ;  /* 0x000000040d0c7825 */ /* 0x000fca00078e0208 */
[----:B--2---:R1:W-:Y:S04]  /*2d30*/  STG.E desc[UR4][R12.64], R23 ;  /* 0x000000170c007986 */ /* 0x0043e8000c101904 */
[----:B------:R-:W2:Y:S01]  /*2d40*/  LD.E R19, desc[UR6][R10.64+0xc] ;  /* 0x00000c060a137980 */ /* 0x000ea2000c101900 */
[----:B------:R-:W-:Y:S01]  /*2d50*/  IADD3 R25, PT, PT, R0, -R25, R27 ;  /* 0x8000001900197210 */ /* 0x000fe20007ffe01b */
[----:B------:R-:W-:-:S04]  /*2d60*/  VIADD R7, R7, 0x4 ;  /* 0x0000000407077836 */ /* 0x000fc80000000000 */
[----:B------:R-:W-:-:S05]  /*2d70*/  IMAD.WIDE R8, R25, 0x4, R8 ;  /* 0x0000000419087825 */ /* 0x000fca00078e0208 */
[----:B--2---:R1:W-:Y:S02]  /*2d80*/  STG.E desc[UR4][R8.64], R19 ;  /* 0x0000001308007986 */ /* 0x0043e4000c101904 */
.L_x_27:
[----:B------:R-:W-:Y:S05]  /*2d90*/  @!P1 EXIT ;  /* 0x000000000000994d */ /* 0x000fea0003800000 */
[----:B---3--:R-:W4:Y:S01]  /*2da0*/  LDC R10, c[0x0][0x388] ;  /* 0x0000e200ff0a7b82 */ /* 0x008f220000000800 */
[----:B------:R-:W-:-:S04]  /*2db0*/  IMAD.WIDE.U32 R4, R7, 0x4, R4 ;  /* 0x0000000407047825 */ /* 0x000fc800078e0004 */
[----:B------:R-:W-:Y:S02]  /*2dc0*/  IMAD.IADD R3, R3, 0x1, -R7 ;  /* 0x0000000103037824 */ /* 0x000fe400078e0a07 */
[----:B------:R-:W-:Y:S01]  /*2dd0*/  IMAD.MOV.U32 R11, RZ, RZ, R5 ;  /* 0x000000ffff0b7224 */ /* 0x000fe200078e0005 */
[----:B-1----:R-:W1:Y:S01]  /*2de0*/  LDC.64 R8, c[0x0][0x380] ;  /* 0x0000e000ff087b82 */ /* 0x002e620000000a00 */
[----:B------:R-:W-:Y:S02]  /*2df0*/  IMAD.MOV R6, RZ, RZ, -R6 ;  /* 0x000000ffff067224 */ /* 0x000fe400078e0a06 */
[----:B----4-:R-:W-:-:S07]  /*2e00*/  IMAD R7, R3, R10, R0 ;  /* 0x0000000a03077224 */ /* 0x010fce00078e0200 */
.L_x_28:
[----:B------:R-:W-:Y:S01]  /*2e10*/  R2UR UR4, R16 ;  /* 0x00000000100472ca */ /* 0x000fe200000e0000 */
[----:B---3--:R-:W-:Y:S01]  /*2e20*/  IMAD.MOV.U32 R5, RZ, RZ, R11 ;  /* 0x000000ffff057224 */ /* 0x008fe200078e000b */
[----:B------:R-:W-:-:S13]  /*2e30*/  R2UR UR5, R17 ;  /* 0x00000000110572ca */ /* 0x000fda00000e0000 */
[----:B------:R3:W4:Y:S01]  /*2e40*/  LD.E R5, desc[UR4][R4.64] ;  /* 0x0000000404057980 */ /* 0x000722000c101900 */
[----:B------:R-:W-:Y:S02]  /*2e50*/  VIADD R6, R6, 0x1 ;  /* 0x0000000106067836 */ /* 0x000fe40000000000 */
[----:B-1----:R-:W-:-:S03]  /*2e60*/  IMAD.WIDE R2, R7, 0x4, R8 ;  /* 0x0000000407027825 */ /* 0x002fc600078e0208 */
[----:B------:R-:W-:Y:S01]  /*2e70*/  ISETP.NE.AND P0, PT, R6, RZ, PT ;  /* 0x000000ff0600720c */ /* 0x000fe20003f05270 */
[----:B------:R-:W-:Y:S01]  /*2e80*/  IMAD.IADD R7, R7, 0x1, -R10 ;  /* 0x0000000107077824 */ /* 0x000fe200078e0a0a */
[----:B---3--:R-:W-:-:S05]  /*2e90*/  IADD3 R4, P1, PT, R4, 0x4, RZ ;  /* 0x0000000404047810 */ /* 0x008fca0007f3e0ff */
[----:B------:R-:W-:Y:S01]  /*2ea0*/  IMAD.X R11, RZ, RZ, R11, P1 ;  /* 0x000000ffff0b7224 */ /* 0x000fe200008e060b */
[----:B----4-:R3:W-:Y:S05]  /*2eb0*/  STG.E desc[UR4][R2.64], R5 ;  /* 0x0000000502007986 */ /* 0x0107ea000c101904 */
[----:B------:R-:W-:Y:S05]  /*2ec0*/  @P0 BRA `(.L_x_28) ;  /* 0xfffffffc00d00947 */ /* 0x000fea000383ffff */
[----:B------:R-:W-:Y:S05]  /*2ed0*/  EXIT ;  /* 0x000000000000794d */ /* 0x000fea0003800000 */
.L_x_29:
        /* <DEDUP_REMOVED lines=10> */
.L_x_59:


//--------------------- .text._Z7mov_upKPiii      --------------------------
	.section	.text._Z7mov_upKPiii,"ax",@progbits
	.align	128
        .global         _Z7mov_upKPiii
        .type           _Z7mov_upKPiii,@function
        .size           _Z7mov_upKPiii,(.L_x_60 - _Z7mov_upKPiii)
        .other          _Z7mov_upKPiii,@"STO_CUDA_ENTRY STV_DEFAULT"
_Z7mov_upKPiii:
.text._Z7mov_upKPiii:
[----:B------:R-:W0:Y:S01]  /*0000*/  LDC R1, c[0x0][0x37c] ;  /* 0x0000df00ff017b82 */ /* 0x000e220000000800 */
[----:B------:R-:W1:Y:S01]  /*0010*/  LDCU.64 UR36, c[0x0][0x388] ;  /* 0x00007100ff2477ac */ /* 0x000e620008000a00 */
[----:B------:R-:W-:-:S06]  /*0020*/  MOV R0, 0x0 ;  /* 0x0000000000007802 */ /* 0x000fcc0000000f00 */
[----:B------:R2:W3:Y:S01]  /*0030*/  LDC.64 R2, c[0x4][R0] ;  /* 0x0100000000027b82 */ /* 0x0004e20000000a00 */
[----:B-1----:R-:W-:Y:S02]  /*0040*/  UIMAD.WIDE UR38, UR36, 0x4, URZ ;  /* 0x00000004242678a5 */ /* 0x002fe4000f8e02ff */
[----:B------:R-:W-:Y:S02]  /*0050*/  USHF.R.S32.HI UR4, URZ, 0x1f, UR37 ;  /* 0x0000001fff047899 */ /* 0x000fe40008011425 */
[----:B------:R-:W-:Y:S02]  /*0060*/  UIMAD UR5, UR39, UR37, URZ ;  /* 0x00000025270572a4 */ /* 0x000fe4000f8e02ff */
[----:B------:R-:W-:Y:S02]  /*0070*/  UIMAD.WIDE.U32 UR36, UR38, UR37, URZ ;  /* 0x00000025262472a5 */ /* 0x000fe4000f8e00ff */
[----:B------:R-:W-:-:S04]  /*0080*/  UIMAD UR4, UR38, UR4, UR5 ;  /* 0x00000004260472a4 */ /* 0x000fc8000f8e0205 */
[----:B------:R-:W-:Y:S02]  /*0090*/  UIADD3 UR40, UPT, UPT, UR37, UR4, URZ ;  /* 0x0000000425287290 */ /* 0x000fe4000fffe0ff */
[----:B------:R-:W-:Y:S02]  /*00a0*/  IMAD.U32 R5, RZ, RZ, UR37 ;  /* 0x00000025ff057e24 */ /* 0x000fe4000f8e00ff */
[----:B------:R-:W-:Y:S02]  /*00b0*/  IMAD.U32 R4, RZ, RZ, UR36 ;  /* 0x00000024ff047e24 */ /* 0x000fe4000f8e00ff */
[----:B--2---:R-:W-:-:S07]  /*00c0*/  IMAD.U32 R5, RZ, RZ, UR40 ;  /* 0x00000028ff057e24 */ /* 0x004fce000f8e00ff */
[----:B------:R-:W-:-:S07]  /*00d0*/  LEPC R20, `(.L_x_30) ;  /* 0x000000001014794e */ /* 0x000fce0000000000 */
[----:B0--3--:R-:W-:Y:S05]  /*00e0*/  CALL.ABS.NOINC R2 ;  /* 0x0000000002007343 */ /* 0x009fea0003c00000 */
.L_x_30:
        /* <DEDUP_REMOVED lines=18> */
.L_x_33:
        /* <DEDUP_REMOVED lines=56> */
.L_x_32:
        /* <DEDUP_REMOVED lines=32> */
.L_x_35:
        /* <DEDUP_REMOVED lines=21> */
.L_x_36:
        /* <DEDUP_REMOVED lines=8> */
.L_x_34:
[----:B------:R-:W-:Y:S05]  /*0960*/  BSYNC.RECONVERGENT B0 ;  /* 0x0000000000007941 */ /* 0x000fea0003800200 */
.L_x_31:
[----:B------:R-:W-:Y:S01]  /*0970*/  MOV R0, 0x0 ;  /* 0x0000000000007802 */ /* 0x000fe20000000f00 */
[----:B------:R-:W-:Y:S02]  /*0980*/  IMAD.U32 R5, RZ, RZ, UR37 ;  /* 0x00000025ff057e24 */ /* 0x000fe4000f8e00ff */
[----:B------:R-:W-:Y:S01]  /*0990*/  IMAD.U32 R4, RZ, RZ, UR36 ;  /* 0x00000024ff047e24 */ /* 0x000fe2000f8e00ff */
[----:B012---:R0:W1:Y:S01]  /*09a0*/  LDC.64 R2, c[0x4][R0] ;  /* 0x0100000000027b82 */ /* 0x0070620000000a00 */
[----:B------:R-:W-:-:S07]  /*09b0*/  IMAD.U32 R5, RZ, RZ, UR40 ;  /* 0x00000028ff057e24 */ /* 0x000fce000f8e00ff */
[----:B------:R-:W-:-:S07]  /*09c0*/  LEPC R20, `(.L_x_37) ;  /* 0x000000001014794e */ /* 0x000fce0000000000 */
[----:B01----:R-:W-:Y:S05]  /*09d0*/  CALL.ABS.NOINC R2 ;  /* 0x0000000002007343 */ /* 0x003fea0003c00000 */
.L_x_37:
        /* <DEDUP_REMOVED lines=12> */
.L_x_40:
        /* <DEDUP_REMOVED lines=56> */
.L_x_39:
        /* <DEDUP_REMOVED lines=32> */
.L_x_42:
        /* <DEDUP_REMOVED lines=21> */
.L_x_43:
        /* <DEDUP_REMOVED lines=8> */
.L_x_41:
[----:B------:R-:W-:Y:S05]  /*11f0*/  BSYNC.RECONVERGENT B0 ;  /* 0x0000000000007941 */ /* 0x000fea0003800200 */
.L_x_38:
[----:B------:R-:W3:Y:S02]  /*1200*/  LDC R8, c[0x0][0x38c] ;  /* 0x0000e300ff087b82 */ /* 0x000ee40000000800 */
[----:B---3--:R-:W-:-:S13]  /*1210*/  ISETP.GE.AND P0, PT, R8, 0x1, PT ;  /* 0x000000010800780c */ /* 0x008fda0003f06270 */
[----:B------:R-:W-:Y:S05]  /*1220*/  @!P0 EXIT ;  /* 0x000000000000894d */ /* 0x000fea0003800000 */
[----:B------:R-:W3:Y:S01]  /*1230*/  S2R R0, SR_TID.X ;  /* 0x0000000000007919 */ /* 0x000ee20000002100 */
[C---:B------:R-:W-:Y:S01]  /*1240*/  ISETP.GE.U32.AND P1, PT, R8.reuse, 0x8, PT ;  /* 0x000000080800780c */ /* 0x040fe20003f26070 */
[----:B------:R-:W-:Y:S01]  /*1250*/  IMAD.MOV.U32 R9, RZ, RZ, RZ ;  /* 0x000000ffff097224 */ /* 0x000fe200078e00ff */
[----:B------:R-:W-:Y:S01]  /*1260*/  LOP3.LUT R13, R8, 0x7, RZ, 0xc0, !PT ;  /* 0x00000007080d7812 */ /* 0x000fe200078ec0ff */
[----:B------:R-:W-:-:S03]  /*1270*/  IMAD.MOV.U32 R7, RZ, RZ, RZ ;  /* 0x000000ffff077224 */ /* 0x000fc600078e00ff */
[----:B------:R-:W-:-:S07]  /*1280*/  ISETP.NE.AND P0, PT, R13, RZ, PT ;  /* 0x000000ff0d00720c */ /* 0x000fce0003f05270 */
[----:B------:R-:W-:Y:S06]  /*1290*/  @!P1 BRA `(.L_x_44) ;  /* 0x00000004005c9947 */ /* 0x000fec0003800000 */
[----:B------:R-:W4:Y:S01]  /*12a0*/  LDC R6, c[0x0][0x388] ;  /* 0x0000e200ff067b82 */ /* 0x000f220000000800 */
[----:B------:R-:W-:Y:S01]  /*12b0*/  LOP3.LUT R9, R8, 0x7ffffff8, RZ, 0xc0, !PT ;  /* 0x7ffffff808097812 */ /* 0x000fe200078ec0ff */
[----:B------:R-:W-:Y:S01]  /*12c0*/  BSSY.RECONVERGENT B0, `(.L_x_44) ;  /* 0x0000054000007945 */ /* 0x000fe20003800200 */
[----:B------:R-:W-:Y:S02]  /*12d0*/  IMAD.MOV.U32 R7, RZ, RZ, RZ ;  /* 0x000000ffff077224 */ /* 0x000fe400078e00ff */
[----:B---3--:R-:W-:Y:S02]  /*12e0*/  IMAD.MOV.U32 R11, RZ, RZ, R0 ;  /* 0x000000ffff0b7224 */ /* 0x008fe400078e0000 */
[----:B------:R-:W-:Y:S01]  /*12f0*/  IMAD.MOV R8, RZ, RZ, -R9 ;  /* 0x000000ffff087224 */ /* 0x000fe200078e0a09 */
[----:B012---:R-:W0:Y:S06]  /*1300*/  LDC.64 R2, c[0x0][0x380] ;  /* 0x0000e000ff027b82 */ /* 0x007e2c0000000a00 */
.L_x_45:
[----:B------:R-:W-:Y:S01]  /*1310*/  R2UR UR4, R18 ;  /* 0x00000000120472ca */ /* 0x000fe200000e0000 */
[----:B01----:R-:W-:Y:S01]  /*1320*/  IMAD.WIDE R20, R11, 0x4, R2 ;  /* 0x000000040b147825 */ /* 0x003fe200078e0202 */
[----:B------:R-:W-:-:S13]  /*1330*/  R2UR UR5, R19 ;  /* 0x00000000130572ca */ /* 0x000fda00000e0000 */
[----:B------:R-:W2:Y:S01]  /*1340*/  LDG.E R27, desc[UR4][R20.64] ;  /* 0x00000004141b7981 */ /* 0x000ea2000c1e1900 */
[----:B------:R-:W-:Y:S02]  /*1350*/  R2UR UR6, R18 ;  /* 0x00000000120672ca */ /* 0x000fe400000e0000 */
[----:B------:R-:W-:Y:S02]  /*1360*/  R2UR UR7, R19 ;  /* 0x00000000130772ca */ /* 0x000fe400000e0000 */
[----:B------:R-:W-:-:S04]  /*1370*/  IADD3 R14, P1, PT, R20, UR38, RZ ;  /* 0x00000026140e7c10 */ /* 0x000fc8000ff3e0ff */
[----:B------:R-:W-:Y:S02]  /*1380*/  IADD3.X R15, PT, PT, R21, UR39, RZ, P1, !PT ;  /* 0x00000027150f7c10 */ /* 0x000fe40008ffe4ff */
[----:B--2---:R-:W-:-:S13]  /*1390*/  ISETP.NE.AND P2, PT, R27, RZ, PT ;  /* 0x000000ff1b00720c */ /* 0x004fda0003f45270 */
[----:B------:R-:W-:Y:S01]  /*13a0*/  @P2 R2UR UR4, R18 ;  /* 0x00000000120422ca */ /* 0x000fe200000e0000 */
[----:B------:R-:W-:Y:S01]  /*13b0*/  @P2 IMAD.WIDE R22, R7, 0x4, R16 ;  /* 0x0000000407162825 */ /* 0x000fe200078e0210 */
[----:B------:R-:W-:-:S13]  /*13c0*/  @P2 R2UR UR5, R19 ;  /* 0x00000000130522ca */ /* 0x000fda00000e0000 */
[----:B------:R0:W-:Y:S04]  /*13d0*/  @P2 ST.E desc[UR4][R22.64], R27 ;  /* 0x0000001b16002985 */ /* 0x0001e8000c101904 */
[----:B------:R-:W2:Y:S01]  /*13e0*/  LDG.E R29, desc[UR6][R14.64] ;  /* 0x000000060e1d7981 */ /* 0x000ea2000c1e1900 */
[----:B------:R-:W-:Y:S01]  /*13f0*/  @P2 VIADD R7, R7, 0x1 ;  /* 0x0000000107072836 */ /* 0x000fe20000000000 */
        /* <DEDUP_REMOVED lines=13> */
[----:B0-----:R-:W-:Y:S01]  /*14d0*/  @P2 IMAD.WIDE R22, R7, 0x4, R16 ;  /* 0x0000000407162825 */ /* 0x001fe200078e0210 */
        /* <DEDUP_REMOVED lines=8> */
[----:B-1----:R-:W-:Y:S01]  /*1560*/  @P1 IMAD.WIDE R24, R7, 0x4, R16 ;  /* 0x0000000407181825 */ /* 0x002fe200078e0210 */
        /* <DEDUP_REMOVED lines=21> */
[----:B------:R-:W-:Y:S01]  /*16c0*/  IADD3 R14, P3, PT, R20, UR38, RZ ;  /* 0x00000026140e7c10 */ /* 0x000fe2000ff7e0ff */
[----:B------:R-:W-:-:S03]  /*16d0*/  @P1 VIADD R7, R7, 0x1 ;  /* 0x0000000107071836 */ /* 0x000fc60000000000 */
[----:B------:R-:W-:Y:S02]  /*16e0*/  IADD3.X R15, PT, PT, R21, UR39, RZ, P3, !PT ;  /* 0x00000027150f7c10 */ /* 0x000fe40009ffe4ff */
[----:B--2---:R-:W-:-:S13]  /*16f0*/  ISETP.NE.AND P2, PT, R27, RZ, PT ;  /* 0x000000ff1b00720c */ /* 0x004fda0003f45270 */
[----:B------:R-:W-:Y:S01]  /*1700*/  @P2 R2UR UR4, R18 ;  /* 0x00000000120422ca */ /* 0x000fe200000e0000 */
[----:B0-----:R-:W-:Y:S01]  /*1710*/  @P2 IMAD.WIDE R22, R7, 0x4, R16 ;  /* 0x0000000407162825 */ /* 0x001fe200078e0210 */
[----:B------:R-:W-:-:S13]  /*1720*/  @P2 R2UR UR5, R19 ;  /* 0x00000000130522ca */ /* 0x000fda00000e0000 */
[----:B------:R1:W-:Y:S04]  /*1730*/  @P2 ST.E desc[UR4][R22.64], R27 ;  /* 0x0000001b16002985 */ /* 0x0003e8000c101904 */
[----:B------:R-:W2:Y:S01]  /*1740*/  LDG.E R15, desc[UR6][R14.64] ;  /* 0x000000060e0f7981 */ /* 0x000ea2000c1e1900 */
[----:B------:R-:W-:Y:S02]  /*1750*/  VIADD R8, R8, 0x8 ;  /* 0x0000000808087836 */ /* 0x000fe40000000000 */
[----:B------:R-:W-:Y:S02]  /*1760*/  @P2 VIADD R7, R7, 0x1 ;  /* 0x0000000107072836 */ /* 0x000fe40000000000 */
[----:B----4-:R-:W-:Y:S01]  /*1770*/  IMAD R11, R6, 0x8, R11 ;  /* 0x00000008060b7824 */ /* 0x010fe200078e020b */
[----:B------:R-:W-:-:S02]  /*1780*/  ISETP.NE.AND P2, PT, R8, RZ, PT ;  /* 0x000000ff0800720c */ /* 0x000fc40003f45270 */
[----:B--2---:R-:W-:-:S13]  /*1790*/  ISETP.NE.AND P1, PT, R15, RZ, PT ;  /* 0x000000ff0f00720c */ /* 0x004fda0003f25270 */
[----:B------:R-:W-:Y:S01]  /*17a0*/  @P1 R2UR UR4, R18 ;  /* 0x00000000120412ca */ /* 0x000fe200000e0000 */
[----:B------:R-:W-:Y:S01]  /*17b0*/  @P1 IMAD.WIDE R20, R7, 0x4, R16 ;  /* 0x0000000407141825 */ /* 0x000fe200078e0210 */
[----:B------:R-:W-:-:S03]  /*17c0*/  @P1 R2UR UR5, R19 ;  /* 0x00000000130512ca */ /* 0x000fc600000e0000 */
[----:B------:R-:W-:-:S10]  /*17d0*/  @P1 VIADD R7, R7, 0x1 ;  /* 0x0000000107071836 */ /* 0x000fd40000000000 */
[----:B------:R1:W-:Y:S01]  /*17e0*/  @P1 ST.E desc[UR4][R20.64], R15 ;  /* 0x0000000f14001985 */ /* 0x0003e2000c101904 */
[----:B------:R-:W-:Y:S05]  /*17f0*/  @P2 BRA `(.L_x_45) ;  /* 0xfffffff800c42947 */ /* 0x000fea000383ffff */
[----:B------:R-:W-:Y:S05]  /*1800*/  BSYNC.RECONVERGENT B0 ;  /* 0x0000000000007941 */ /* 0x000fea0003800200 */
.L_x_44:
[----:B------:R-:W-:Y:S05]  /*1810*/  @!P0 BRA `(.L_x_46) ;  /* 0x00000004005c8947 */ /* 0x000fea0003800000 */
[----:B------:R-:W4:Y:S01]  /*1820*/  LDCU UR4, c[0x0][0x38c] ;  /* 0x00007180ff0477ac */ /* 0x000f220008000800 */
[----:B------:R-:W-:Y:S01]  /*1830*/  ISETP.GE.U32.AND P0, PT, R13, 0x4, PT ;  /* 0x000000040d00780c */ /* 0x000fe20003f06070 */
[----:B----4-:R-:W-:-:S04]  /*1840*/  ULOP3.LUT UR5, UR4, 0x3, URZ, 0xc0, !UPT ;  /* 0x0000000304057892 */ /* 0x010fc8000f8ec0ff */
[----:B------:R-:W-:-:S08]  /*1850*/  UISETP.NE.AND UP0, UPT, UR5, URZ, UPT ;  /* 0x000000ff0500728c */ /* 0x000fd0000bf05270 */
[----:B------:R-:W-:Y:S05]  /*1860*/  @!P0 BRA `(.L_x_47) ;  /* 0x0000000000a48947 */ /* 0x000fea0003800000 */
[----:B-1----:R-:W1:Y:S01]  /*1870*/  LDC.64 R10, c[0x0][0x380] ;  /* 0x0000e000ff0a7b82 */ /* 0x002e620000000a00 */
[----:B------:R-:W0:Y:S01]  /*1880*/  LDCU UR6, c[0x0][0x388] ;  /* 0x00007100ff0677ac */ /* 0x000e220008000800 */
[----:B------:R-:W-:Y:S02]  /*1890*/  R2UR UR8, R18 ;  /* 0x00000000120872ca */ /* 0x000fe400000e0000 */
[----:B------:R-:W-:Y:S01]  /*18a0*/  R2UR UR9, R19 ;  /* 0x00000000130972ca */ /* 0x000fe200000e0000 */
[----:B0-23--:R-:W-:-:S04]  /*18b0*/  IMAD R3, R9, UR6, R0 ;  /* 0x0000000609037c24 */ /* 0x00dfc8000f8e0200 */
[----:B-1----:R-:W-:-:S08]  /*18c0*/  IMAD.WIDE R10, R3, 0x4, R10 ;  /* 0x00000004030a7825 */ /* 0x002fd000078e020a */
[----:B------:R-:W2:Y:S01]  /*18d0*/  LDG.E R23, desc[UR8][R10.64] ;  /* 0x000000080a177981 */ /* 0x000ea2000c1e1900 */
        /* <DEDUP_REMOVED lines=34> */
.L_x_47:
[----:B------:R-:W-:Y:S05]  /*1b00*/  BRA.U !UP0, `(.L_x_46) ;  /* 0x0000000108a07547 */ /* 0x000fea000b800000 */
[----:B------:R-:W-:Y:S02]  /*1b10*/  UISETP.NE.AND UP0, UPT, UR5, 0x1, UPT ;  /* 0x000000010500788c */ /* 0x000fe4000bf05270 */
[----:B------:R-:W-:-:S04]  /*1b20*/  ULOP3.LUT UR4, UR4, 0x1, URZ, 0xc0, !UPT ;  /* 0x0000000104047892 */ /* 0x000fc8000f8ec0ff */
[----:B------:R-:W-:-:S03]  /*1b30*/  UISETP.NE.U32.AND UP1, UPT, UR4, 0x1, UPT ;  /* 0x000000010400788c */ /* 0x000fc6000bf25070 */
[----:B------:R-:W-:Y:S08]  /*1b40*/  BRA.U !UP0, `(.L_x_48) ;  /* 0x00000001085c7547 */ /* 0x000ff0000b800000 */
[----:B012-4-:R-:W0:Y:S01]  /*1b50*/  LDC.64 R2, c[0x0][0x380] ;  /* 0x0000e000ff027b82 */ /* 0x017e220000000a00 */
[----:B------:R-:W3:Y:S01]  /*1b60*/  LDCU UR4, c[0x0][0x388] ;  /* 0x00007100ff0477ac */ /* 0x000ee20008000800 */
[----:B------:R-:W-:Y:S02]  /*1b70*/  R2UR UR6, R18 ;  /* 0x00000000120672ca */ /* 0x000fe400000e0000 */
[----:B------:R-:W-:Y:S01]  /*1b80*/  R2UR UR7, R19 ;  /* 0x00000000130772ca */ /* 0x000fe200000e0000 */
[----:B---3--:R-:W-:-:S04]  /*1b90*/  IMAD R11, R9, UR4, R0 ;  /* 0x00000004090b7c24 */ /* 0x008fc8000f8e0200 */
[----:B0-----:R-:W-:-:S08]  /*1ba0*/  IMAD.WIDE R10, R11, 0x4, R2 ;  /* 0x000000040b0a7825 */ /* 0x001fd000078e0202 */
        /* <DEDUP_REMOVED lines=17> */
.L_x_48:
[----:B------:R-:W-:Y:S05]  /*1cc0*/  BRA.U UP1, `(.L_x_46) ;  /* 0x0000000101307547 */ /* 0x000fea000b800000 */
[----:B012-4-:R-:W0:Y:S01]  /*1cd0*/  LDC.64 R2, c[0x0][0x380] ;  /* 0x0000e000ff027b82 */ /* 0x017e220000000a00 */
[----:B------:R-:W3:Y:S01]  /*1ce0*/  LDCU UR4, c[0x0][0x388] ;  /* 0x00007100ff0477ac */ /* 0x000ee20008000800 */
[----:B------:R-:W-:Y:S02]  /*1cf0*/  R2UR UR6, R18 ;  /* 0x00000000120672ca */ /* 0x000fe400000e0000 */
[----:B------:R-:W-:Y:S01]  /*1d00*/  R2UR UR7, R19 ;  /* 0x00000000130772ca */ /* 0x000fe200000e0000 */
[----:B---3--:R-:W-:-:S04]  /*1d10*/  IMAD R9, R9, UR4, R0 ;  /* 0x0000000409097c24 */ /* 0x008fc8000f8e0200 */
[----:B0-----:R-:W-:-:S08]  /*1d20*/  IMAD.WIDE R2, R9, 0x4, R2 ;  /* 0x0000000409027825 */ /* 0x001fd000078e0202 */
[----:B------:R-:W2:Y:S02]  /*1d30*/  LDG.E R3, desc[UR6][R2.64] ;  /* 0x0000000602037981 */ /* 0x000ea4000c1e1900 */
[----:B--2---:R-:W-:-:S13]  /*1d40*/  ISETP.NE.AND P0, PT, R3, RZ, PT ;  /* 0x000000ff0300720c */ /* 0x004fda0003f05270 */
[----:B------:R-:W-:Y:S01]  /*1d50*/  @P0 R2UR UR4, R18 ;  /* 0x00000000120402ca */ /* 0x000fe200000e0000 */
[----:B------:R-:W-:Y:S01]  /*1d60*/  @P0 IMAD.WIDE R6, R7, 0x4, R16 ;  /* 0x0000000407060825 */ /* 0x000fe200078e0210 */
[----:B------:R-:W-:-:S13]  /*1d70*/  @P0 R2UR UR5, R19 ;  /* 0x00000000130502ca */ /* 0x000fda00000e0000 */
[----:B------:R0:W-:Y:S02]  /*1d80*/  @P0 ST.E desc[UR4][R6.64], R3 ;  /* 0x0000000306000985 */ /* 0x0001e4000c101904 */
.L_x_46:
[----:B------:R-:W1:Y:S01]  /*1d90*/  LDC R8, c[0x0][0x38c] ;  /* 0x0000e300ff087b82 */ /* 0x000e620000000800 */
[----:B------:R-:W-:Y:S01]  /*1da0*/  BSSY.RECONVERGENT B0, `(.L_x_49) ;  /* 0x0000018000007945 */ /* 0x000fe20003800200 */
[----:B------:R-:W-:Y:S02]  /*1db0*/  IMAD.MOV.U32 R9, RZ, RZ, RZ ;  /* 0x000000ffff097224 */ /* 0x000fe400078e00ff */
[----:B0---4-:R-:W-:-:S07]  /*1dc0*/  IMAD.MOV.U32 R11, RZ, RZ, RZ ;  /* 0x000000ffff0b7224 */ /* 0x011fce00078e00ff */
.L_x_50:
[C---:B------:R-:W-:Y:S01]  /*1dd0*/  R2UR UR4, R18.reuse ;  /* 0x00000000120472ca */ /* 0x040fe200000e0000 */
[----:B-12---:R-:W-:Y:S01]  /*1de0*/  IMAD.WIDE R2, R9, 0x4, R16 ;  /* 0x0000000409027825 */ /* 0x006fe200078e0210 */
[C---:B------:R-:W-:Y:S02]  /*1df0*/  R2UR UR5, R19.reuse ;  /* 0x00000000130572ca */ /* 0x040fe400000e0000 */
[----:B------:R-:W-:Y:S02]  /*1e00*/  R2UR UR6, R18 ;  /* 0x00000000120672ca */ /* 0x000fe400000e0000 */
[----:B------:R-:W-:-:S09]  /*1e10*/  R2UR UR7, R19 ;  /* 0x00000000130772ca */ /* 0x000fd200000e0000 */
[----:B------:R-:W2:Y:S04]  /*1e20*/  LD.E R21, desc[UR4][R2.64] ;  /* 0x0000000402157980 */ /* 0x000ea8000c101900 */
[----:B------:R-:W2:Y:S02]  /*1e30*/  LD.E R6, desc[UR6][R2.64+0x4] ;  /* 0x0000040602067980 */ /* 0x000ea4000c101900 */
[----:B--2---:R-:W-:Y:S01]  /*1e40*/  ISETP.NE.AND P0, PT, R21, R6, PT ;  /* 0x000000061500720c */ /* 0x004fe20003f05270 */
[----:B------:R-:W-:-:S04]  /*1e50*/  IMAD.WIDE.U32 R6, R11, 0x4, R4 ;  /* 0x000000040b067825 */ /* 0x000fc800078e0004 */
[----:B------:R-:W-:-:S08]  /*1e60*/  VIADD R11, R11, 0x1 ;  /* 0x000000010b0b7836 */ /* 0x000fd00000000000 */
        /* <DEDUP_REMOVED lines=9> */
[----:B------:R-:W-:-:S13]  /*1f00*/  ISETP.GE.AND P0, PT, R9, R8, PT ;  /* 0x000000080900720c */ /* 0x000fda0003f06270 */
[----:B0-----:R-:W-:Y:S05]  /*1f10*/  @!P0 BRA `(.L_x_50) ;  /* 0xfffffffc00ac8947 */ /* 0x001fea000383ffff */
[----:B------:R-:W-:Y:S05]  /*1f20*/  BSYNC.RECONVERGENT B0 ;  /* 0x0000000000007941 */ /* 0x000fea0003800200 */
.L_x_49:
[C---:B------:R-:W-:Y:S01]  /*1f30*/  ISETP.GE.U32.AND P1, PT, R8.reuse, 0x10, PT ;  /* 0x000000100800780c */ /* 0x040fe20003f26070 */
[----:B------:R-:W-:Y:S01]  /*1f40*/  IMAD.MOV.U32 R9, RZ, RZ, RZ ;  /* 0x000000ffff097224 */ /* 0x000fe200078e00ff */
[----:B------:R-:W-:-:S04]  /*1f50*/  LOP3.LUT R22, R8, 0xf, RZ, 0xc0, !PT ;  /* 0x0000000f08167812 */ /* 0x000fc800078ec0ff */
[----:B------:R-:W-:-:S07]  /*1f60*/  ISETP.NE.AND P0, PT, R22, RZ, PT ;  /* 0x000000ff1600720c */ /* 0x000fce0003f05270 */
[----:B------:R-:W-:Y:S06]  /*1f70*/  @!P1 BRA `(.L_x_51) ;  /* 0x0000000400489947 */ /* 0x000fec0003800000 */
[----:B------:R-:W0:Y:S01]  /*1f80*/  LDC R10, c[0x0][0x388] ;  /* 0x0000e200ff0a7b82 */ /* 0x000e220000000800 */
[----:B------:R-:W-:Y:S01]  /*1f90*/  IADD3 R6, P1, PT, R4, 0x20, RZ ;  /* 0x0000002004067810 */ /* 0x000fe20007f3e0ff */
[----:B------:R-:W-:Y:S01]  /*1fa0*/  BSSY.RECONVERGENT B0, `(.L_x_51) ;  /* 0x000004f000007945 */ /* 0x000fe20003800200 */
[----:B------:R-:W-:Y:S01]  /*1fb0*/  LOP3.LUT R9, R8, 0x7ffffff0, RZ, 0xc0, !PT ;  /* 0x7ffffff008097812 */ /* 0x000fe200078ec0ff */
[----:B---3--:R-:W-:Y:S02]  /*1fc0*/  IMAD.MOV.U32 R11, RZ, RZ, R0 ;  /* 0x000000ffff0b7224 */ /* 0x008fe400078e0000 */
[----:B------:R-:W-:Y:S02]  /*1fd0*/  IMAD.X R7, RZ, RZ, R5, P1 ;  /* 0x000000ffff077224 */ /* 0x000fe400008e0605 */
[----:B------:R-:W1:Y:S01]  /*1fe0*/  LDC.64 R2, c[0x0][0x380] ;  /* 0x0000e000ff027b82 */ /* 0x000e620000000a00 */
[----:B------:R-:W-:-:S07]  /*1ff0*/  IMAD.MOV R12, RZ, RZ, -R9 ;  /* 0x000000ffff0c7224 */ /* 0x000fce00078e0a09 */
.L_x_52:
[----:B------:R-:W-:Y:S02]  /*2000*/  R2UR UR4, R18 ;  /* 0x00000000120472ca */ /* 0x000fe400000e0000 */
[----:B------:R-:W-:-:S13]  /*2010*/  R2UR UR5, R19 ;  /* 0x00000000130572ca */ /* 0x000fda00000e0000 */
[----:B--2---:R-:W2:Y:S01]  /*2020*/  LD.E R23, desc[UR4][R6.64+-0x20] ;  /* 0xffffe00406177980 */ /* 0x004ea2000c101900 */
[----:B------:R-:W-:Y:S01]  /*2030*/  R2UR UR6, R18 ;  /* 0x00000000120672ca */ /* 0x000fe200000e0000 */
[----:B-1----:R-:W-:Y:S01]  /*2040*/  IMAD.WIDE R14, R11, 0x4, R2 ;  /* 0x000000040b0e7825 */ /* 0x002fe200078e0202 */
[----:B------:R-:W-:Y:S02]  /*2050*/  R2UR UR7, R19 ;  /* 0x00000000130772ca */ /* 0x000fe400000e0000 */
[----:B------:R-:W-:Y:S02]  /*2060*/  IADD3 R16, P1, PT, R14, UR38, RZ ;  /* 0x000000260e107c10 */ /* 0x000fe4000ff3e0ff */
[----:B--2---:R1:W-:Y:S09]  /*2070*/  STG.E desc[UR4][R14.64], R23 ;  /* 0x000000170e007986 */ /* 0x0043f2000c101904 */
[----:B------:R-:W2:Y:S01]  /*2080*/  LD.E R25, desc[UR6][R6.64+-0x1c] ;  /* 0xffffe40606197980 */ /* 0x000ea2000c101900 */
[----:B------:R-:W-:-:S02]  /*2090*/  IADD3.X R17, PT, PT, R15, UR39, RZ, P1, !PT ;  /* 0x000000270f117c10 */ /* 0x000fc40008ffe4ff */
[----:B------:R-:W-:-:S03]  /*20a0*/  IADD3 R20, P1, PT, R16, UR38, RZ ;  /* 0x0000002610147c10 */ /* 0x000fc6000ff3e0ff */
[----:B--2---:R2:W-:Y:S04]  /*20b0*/  STG.E desc[UR4][R16.64], R25 ;  /* 0x0000001910007986 */ /* 0x0045e8000c101904 */
[----:B------:R-:W3:Y:S01]  /*20c0*/  LD.E R27, desc[UR6][R6.64+-0x18] ;  /* 0xffffe806061b7980 */ /* 0x000ee2000c101900 */
[----:B------:R-:W-:Y:S02]  /*20d0*/  IADD3.X R21, PT, PT, R17, UR39, RZ, P1, !PT ;  /* 0x0000002711157c10 */ /* 0x000fe40008ffe4ff */
[----:B-1----:R-:W-:-:S03]  /*20e0*/  IADD3 R14, P1, PT, R20, UR38, RZ ;  /* 0x00000026140e7c10 */ /* 0x002fc6000ff3e0ff */
[----:B---3--:R1:W-:Y:S04]  /*20f0*/  STG.E desc[UR4][R20.64], R27 ;  /* 0x0000001b14007986 */ /* 0x0083e8000c101904 */
[----:B------:R-:W3:Y:S01]  /*2100*/  LD.E R23, desc[UR6][R6.64+-0x14] ;  /* 0xffffec0606177980 */ /* 0x000ee2000c101900 */
[----:B------:R-:W-:Y:S02]  /*2110*/  IADD3.X R15, PT, PT, R21, UR39, RZ, P1, !PT ;  /* 0x00000027150f7c10 */ /* 0x000fe40008ffe4ff */
[----:B--2---:R-:W-:-:S03]  /*2120*/  IADD3 R16, P1, PT, R14, UR38, RZ ;  /* 0x000000260e107c10 */ /* 0x004fc6000ff3e0ff */
[----:B---3--:R2:W-:Y:S04]  /*2130*/  STG.E desc[UR4][R14.64], R23 ;  /* 0x000000170e007986 */ /* 0x0085e8000c101904 */
        /* <DEDUP_REMOVED lines=41> */
[----:B------:R-:W-:Y:S01]  /*23d0*/  IADD3.X R21, PT, PT, R17, UR39, RZ, P1, !PT ;  /* 0x0000002711157c10 */ /* 0x000fe20008ffe4ff */
[----:B------:R-:W-:Y:S01]  /*23e0*/  VIADD R12, R12, 0x10 ;  /* 0x000000100c0c7836 */ /* 0x000fe20000000000 */
[----:B-1----:R-:W-:-:S04]  /*23f0*/  IADD3 R14, P1, PT, R20, UR38, RZ ;  /* 0x00000026140e7c10 */ /* 0x002fc8000ff3e0ff */
[----:B------:R-:W-:Y:S02]  /*2400*/  IADD3.X R15, PT, PT, R21, UR39, RZ, P1, !PT ;  /* 0x00000027150f7c10 */ /* 0x000fe40008ffe4ff */
[----:B------:R-:W-:Y:S01]  /*2410*/  ISETP.NE.AND P1, PT, R12, RZ, PT ;  /* 0x000000ff0c00720c */ /* 0x000fe20003f25270 */
[----:B---3--:R2:W-:Y:S04]  /*2420*/  STG.E desc[UR4][R20.64], R27 ;  /* 0x0000001b14007986 */ /* 0x0085e8000c101904 */
[----:B------:R1:W3:Y:S01]  /*2430*/  LD.E R23, desc[UR6][R6.64+0x1c] ;  /* 0x00001c0606177980 */ /* 0x0002e2000c101900 */
[----:B0-----:R-:W-:Y:S01]  /*2440*/  IMAD R11, R10, 0x10, R11 ;  /* 0x000000100a0b7824 */ /* 0x001fe200078e020b */
[----:B-1----:R-:W-:-:S05]  /*2450*/  IADD3 R6, P2, PT, R6, 0x40, RZ ;  /* 0x0000004006067810 */ /* 0x002fca0007f5e0ff */
[----:B------:R-:W-:Y:S01]  /*2460*/  IMAD.X R7, RZ, RZ, R7, P2 ;  /* 0x000000ffff077224 */ /* 0x000fe200010e0607 */
[----:B---3--:R2:W-:Y:S01]  /*2470*/  STG.E desc[UR4][R14.64], R23 ;  /* 0x000000170e007986 */ /* 0x0085e2000c101904 */
[----:B------:R-:W-:Y:S06]  /*2480*/  @P1 BRA `(.L_x_52) ;  /* 0xfffffff800dc1947 */ /* 0x000fec000383ffff */
[----:B------:R-:W-:Y:S05]  /*2490*/  BSYNC.RECONVERGENT B0 ;  /* 0x0000000000007941 */ /* 0x000fea0003800200 */
.L_x_51:
[----:B------:R-:W-:Y:S05]  /*24a0*/  @!P0 EXIT ;  /* 0x000000000000894d */ /* 0x000fea0003800000 */
[----:B------:R-:W-:Y:S02]  /*24b0*/  ISETP.GE.U32.AND P1, PT, R22, 0x8, PT ;  /* 0x000000081600780c */ /* 0x000fe40003f26070 */
[----:B------:R-:W-:-:S11]  /*24c0*/  ISETP.NE.AND P0, PT, R13, RZ, PT ;  /* 0x000000ff0d00720c */ /* 0x000fd60003f05270 */
[----:B------:R-:W-:Y:S05]  /*24d0*/  @!P1 BRA `(.L_x_53) ;  /* 0x0000000000ac9947 */ /* 0x000fea0003800000 */
[----:B------:R-:W-:Y:S01]  /*24e0*/  R2UR UR4, R18 ;  /* 0x00000000120472ca */ /* 0x000fe200000e0000 */
[----:B------:R-:W-:Y:S01]  /*24f0*/  IMAD.WIDE.U32 R2, R9, 0x4, R4 ;  /* 0x0000000409027825 */ /* 0x000fe200078e0004 */
[----:B------:R-:W-:Y:S01]  /*2500*/  R2UR UR5, R19 ;  /* 0x00000000130572ca */ /* 0x000fe200000e0000 */
[----:B------:R-:W0:-:S12]  /*2510*/  LDC.64 R6, c[0x0][0x380] ;  /* 0x0000e000ff067b82 */ /* 0x000e180000000a00 */
[----:B--2---:R-:W2:Y:S01]  /*2520*/  LD.E R17, desc[UR4][R2.64] ;  /* 0x0000000402117980 */ /* 0x004ea2000c101900 */
[----:B------:R-:W3:Y:S01]  /*2530*/  LDCU UR4, c[0x0][0x388] ;  /* 0x00007100ff0477ac */ /* 0x000ee20008000800 */
[C---:B------:R-:W-:Y:S02]  /*2540*/  R2UR UR6, R18.reuse ;  /* 0x00000000120672ca */ /* 0x040fe400000e0000 */
[C---:B------:R-:W-:Y:S02]  /*2550*/  R2UR UR7, R19.reuse ;  /* 0x00000000130772ca */ /* 0x040fe400000e0000 */
[----:B------:R-:W-:Y:S02]  /*2560*/  R2UR UR8, R18 ;  /* 0x00000000120872ca */ /* 0x000fe400000e0000 */
[----:B------:R-:W-:Y:S01]  /*2570*/  R2UR UR9, R19 ;  /* 0x00000000130972ca */ /* 0x000fe200000e0000 */
[----:B---3--:R-:W-:-:S04]  /*2580*/  IMAD R11, R9, UR4, R0 ;  /* 0x00000004090b7c24 */ /* 0x008fc8000f8e0200 */
[----:B0-----:R-:W-:-:S05]  /*2590*/  IMAD.WIDE R6, R11, 0x4, R6 ;  /* 0x000000040b067825 */ /* 0x001fca00078e0206 */
[----:B--2---:R0:W-:Y:S04]  /*25a0*/  STG.E desc[UR6][R6.64], R17 ;  /* 0x0000001106007986 */ /* 0x0041e8000c101906 */
[----:B------:R-:W2:Y:S01]  /*25b0*/  LD.E R21, desc[UR8][R2.64+0x4] ;  /* 0x0000040802157980 */ /* 0x000ea2000c101900 */
[----:B------:R-:W-:Y:S02]  /*25c0*/  R2UR UR4, R18 ;  /* 0x00000000120472ca */ /* 0x000fe400000e0000 */
[----:B------:R-:W-:-:S04]  /*25d0*/  IADD3 R10, P1, PT, R6, UR38, RZ ;  /* 0x00000026060a7c10 */ /* 0x000fc8000ff3e0ff */
[----:B------:R-:W-:-:S07]  /*25e0*/  IADD3.X R11, PT, PT, R7, UR39, RZ, P1, !PT ;  /* 0x00000027070b7c10 */ /* 0x000fce0008ffe4ff */
[----:B--2---:R1:W-:Y:S04]  /*25f0*/  STG.E desc[UR4][R10.64], R21 ;  /* 0x000000150a007986 */ /* 0x0043e8000c101904 */
[----:B------:R-:W2:Y:S01]  /*2600*/  LD.E R23, desc[UR6][R2.64+0x8] ;  /* 0x0000080602177980 */ /* 0x000ea2000c101900 */
[----:B------:R-:W-:-:S04]  /*2610*/  IADD3 R14, P1, PT, R10, UR38, RZ ;  /* 0x000000260a0e7c10 */ /* 0x000fc8000ff3e0ff */
[----:B------:R-:W-:Y:S02]  /*2620*/  IADD3.X R15, PT, PT, R11, UR39, RZ, P1, !PT ;  /* 0x000000270b0f7c10 */ /* 0x000fe40008ffe4ff */
[----:B0-----:R-:W-:-:S03]  /*2630*/  IADD3 R6, P1, PT, R14, UR38, RZ ;  /* 0x000000260e067c10 */ /* 0x001fc6000ff3e0ff */
[----:B--2---:R0:W-:Y:S04]  /*2640*/  STG.E desc[UR4][R14.64], R23 ;  /* 0x000000170e007986 */ /* 0x0041e8000c101904 */
[----:B------:R-:W2:Y:S01]  /*2650*/  LD.E R17, desc[UR6][R2.64+0xc] ;  /* 0x00000c0602117980 */ /* 0x000ea2000c101900 */
[----:B------:R-:W-:Y:S02]  /*2660*/  IADD3.X R7, PT, PT, R15, UR39, RZ, P1, !PT ;  /* 0x000000270f077c10 */ /* 0x000fe40008ffe4ff */
[----:B-1----:R-:W-:-:S03]  /*2670*/  IADD3 R10, P1, PT, R6, UR38, RZ ;  /* 0x00000026060a7c10 */ /* 0x002fc6000ff3e0ff */
[----:B--2---:R1:W-:Y:S04]  /*2680*/  STG.E desc[UR4][R6.64], R17 ;  /* 0x0000001106007986 */ /* 0x0043e8000c101904 */
[----:B------:R-:W2:Y:S01]  /*2690*/  LD.E R21, desc[UR6][R2.64+0x10] ;  /* 0x0000100602157980 */ /* 0x000ea2000c101900 */
        /* <DEDUP_REMOVED lines=12> */
[----:B------:R-:W-:Y:S01]  /*2760*/  IADD3.X R11, PT, PT, R7, UR39, RZ, P1, !PT ;  /* 0x00000027070b7c10 */ /* 0x000fe20008ffe4ff */
[----:B------:R-:W-:-:S04]  /*2770*/  VIADD R9, R9, 0x8 ;  /* 0x0000000809097836 */ /* 0x000fc80000000000 */
[----:B--2---:R1:W-:Y:S03]  /*2780*/  STG.E desc[UR4][R10.64], R21 ;  /* 0x000000150a007986 */ /* 0x0043e6000c101904 */
.L_x_53:
[----:B------:R-:W-:Y:S05]  /*2790*/  @!P0 EXIT ;  /* 0x000000000000894d */ /* 0x000fea0003800000 */
[----:B------:R-:W-:Y:S02]  /*27a0*/  ISETP.GE.U32.AND P1, PT, R13, 0x4, PT ;  /* 0x000000040d00780c */ /* 0x000fe40003f26070 */
[----:B------:R-:W-:-:S04]  /*27b0*/  LOP3.LUT R8, R8, 0x3, RZ, 0xc0, !PT ;  /* 0x0000000308087812 */ /* 0x000fc800078ec0ff */
[----:B------:R-:W-:-:S07]  /*27c0*/  ISETP.NE.AND P0, PT, R8, RZ, PT ;  /* 0x000000ff0800720c */ /* 0x000fce0003f05270 */
[----:B------:R-:W-:Y:S06]  /*27d0*/  @!P1 BRA `(.L_x_54) ;  /* 0x00000000006c9947 */ /* 0x000fec0003800000 */
[----:B------:R-:W-:Y:S01]  /*27e0*/  R2UR UR4, R18 ;  /* 0x00000000120472ca */ /* 0x000fe200000e0000 */
[----:B------:R-:W-:Y:S01]  /*27f0*/  IMAD.WIDE.U32 R2, R9, 0x4, R4 ;  /* 0x0000000409027825 */ /* 0x000fe200078e0004 */
[----:B------:R-:W-:Y:S01]  /*2800*/  R2UR UR5, R19 ;  /* 0x00000000130572ca */ /* 0x000fe200000e0000 */
[----:B-1----:R-:W0:-:S12]  /*2810*/  LDC.64 R6, c[0x0][0x380] ;  /* 0x0000e000ff067b82 */ /* 0x002e180000000a00 */
        /* <DEDUP_REMOVED lines=20> */
[----:B------:R-:W-:Y:S01]  /*2960*/  IADD3.X R7, PT, PT, R13, UR39, RZ, P1, !PT ;  /* 0x000000270d077c10 */ /* 0x000fe20008ffe4ff */
[----:B------:R-:W-:-:S04]  /*2970*/  VIADD R9, R9, 0x4 ;  /* 0x0000000409097836 */ /* 0x000fc80000000000 */
[----:B--2---:R4:W-:Y:S03]  /*2980*/  STG.E desc[UR4][R6.64], R15 ;  /* 0x0000000f06007986 */ /* 0x0049e6000c101904 */
.L_x_54:
[----:B------:R-:W-:Y:S05]  /*2990*/  @!P0 EXIT ;  /* 0x000000000000894d */ /* 0x000fea0003800000 */
[----:B-1--4-:R-:W3:Y:S01]  /*29a0*/  LDC R10, c[0x0][0x388] ;  /* 0x0000e200ff0a7b82 */ /* 0x012ee20000000800 */
[----:B------:R-:W-:-:S04]  /*29b0*/  IMAD.WIDE.U32 R4, R9, 0x4, R4 ;  /* 0x0000000409047825 */ /* 0x000fc800078e0004 */
[----:B------:R-:W-:Y:S02]  /*29c0*/  IMAD.MOV.U32 R6, RZ, RZ, R4 ;  /* 0x000000ffff067224 */ /* 0x000fe400078e0004 */
[----:B------:R-:W-:Y:S01]  /*29d0*/  IMAD.MOV.U32 R11, RZ, RZ, R5 ;  /* 0x000000ffff0b7224 */ /* 0x000fe200078e0005 */
[----:B------:R-:W0:Y:S01]  /*29e0*/  LDC.64 R2, c[0x0][0x380] ;  /* 0x0000e000ff027b82 */ /* 0x000e220000000a00 */
[----:B------:R-:W-:Y:S02]  /*29f0*/  IMAD.MOV R8, RZ, RZ, -R8 ;  /* 0x000000ffff087224 */ /* 0x000fe400078e0a08 */
[----:B---3--:R-:W-:-:S07]  /*2a00*/  IMAD R9, R9, R10, R0 ;  /* 0x0000000a09097224 */ /* 0x008fce00078e0200 */
.L_x_55:
[----:B------:R-:W-:Y:S01]  /*2a10*/  R2UR UR4, R18 ;  /* 0x00000000120472ca */ /* 0x000fe200000e0000 */
[----:B-1----:R-:W-:Y:S01]  /*2a20*/  IMAD.MOV.U32 R7, RZ, RZ, R11 ;  /* 0x000000ffff077224 */ /* 0x002fe200078e000b */
[----:B------:R-:W-:-:S13]  /*2a30*/  R2UR UR5, R19 ;  /* 0x00000000130572ca */ /* 0x000fda00000e0000 */
[----:B------:R1:W3:Y:S01]  /*2a40*/  LD.E R7, desc[UR4][R6.64] ;  /* 0x0000000406077980 */ /* 0x0002e2000c101900 */
[----:B------:R-:W-:Y:S02]  /*2a50*/  VIADD R8, R8, 0x1 ;  /* 0x0000000108087836 */ /* 0x000fe40000000000 */
[----:B0-----:R-:W-:-:S03]  /*2a60*/  IMAD.WIDE R4, R9, 0x4, R2 ;  /* 0x0000000409047825 */ /* 0x001fc600078e0202 */
[----:B------:R-:W-:Y:S01]  /*2a70*/  ISETP.NE.AND P0, PT, R8, RZ, PT ;  /* 0x000000ff0800720c */ /* 0x000fe20003f05270 */
[----:B------:R-:W-:Y:S01]  /*2a80*/  IMAD.IADD R9, R9, 0x1, R10 ;  /* 0x0000000109097824 */ /* 0x000fe200078e020a */
[----:B-1----:R-:W-:-:S05]  /*2a90*/  IADD3 R6, P1, PT, R6, 0x4, RZ ;  /* 0x0000000406067810 */ /* 0x002fca0007f3e0ff */
[----:B------:R-:W-:Y:S01]  /*2aa0*/  IMAD.X R11, RZ, RZ, R11, P1 ;  /* 0x000000ffff0b7224 */ /* 0x000fe200008e060b */
[----:B---3--:R1:W-:Y:S05]  /*2ab0*/  STG.E desc[UR4][R4.64], R7 ;  /* 0x0000000704007986 */ /* 0x0083ea000c101904 */
[----:B------:R-:W-:Y:S05]  /*2ac0*/  @P0 BRA `(.L_x_55) ;  /* 0xfffffffc00d00947 */ /* 0x000fea000383ffff */
[----:B------:R-:W-:Y:S05]  /*2ad0*/  EXIT ;  /* 0x000000000000794d */ /* 0x000fea0003800000 */
.L_x_56:
        /* <DEDUP_REMOVED lines=10> */
.L_x_60:


//--------------------- .nv.shared.reserved.0     --------------------------
	.section	.nv.shared.reserved.0,"aw",@nobits
	.weak		__nv_reservedSMEM_offset_0_alias
	.size		__nv_reservedSMEM_offset_0_alias, 0, 64
	.other		__nv_reservedSMEM_offset_0_alias,@"STO_CUDA_RESERVED_SHARED STV_DEFAULT"
__nv_reservedSMEM_offset_0_alias:
	.zero		0
	.zero		64


//--------------------- .nv.constant0._Z10mov_rightKPPi --------------------------
	.section	.nv.constant0._Z10mov_rightKPPi,"a",@progbits
	.sectionflags	@""
	.align	4
.nv.constant0._Z10mov_rightKPPi:
	.zero		904


//--------------------- .nv.constant0._Z9mov_leftKPPi --------------------------
	.section	.nv.constant0._Z9mov_leftKPPi,"a",@progbits
	.sectionflags	@""
	.align	4
.nv.constant0._Z9mov_leftKPPi:
	.zero		904


//--------------------- .nv.constant0._Z9mov_downKPiii --------------------------
	.section	.nv.constant0._Z9mov_downKPiii,"a",@progbits
	.sectionflags	@""
	.align	4
.nv.constant0._Z9mov_downKPiii:
	.zero		912


//--------------------- .nv.constant0._Z7mov_upKPiii --------------------------
	.section	.nv.constant0._Z7mov_upKPiii,"a",@progbits
	.sectionflags	@""
	.align	4
.nv.constant0._Z7mov_upKPiii:
	.zero		912


//--------------------- SYMBOLS --------------------------

	.type		.nv.reservedSmem.offset0,@object
	.size		.nv.reservedSmem.offset0,0x4
	.type		malloc,@function
